	.target	sm_100a

	.elftype	@"ET_EXEC"


//--------------------- .note.nv.tkinfo           --------------------------
	.section	.note.nv.tkinfo,"",@"SHT_NOTE"
	.sectionflags	@"SHF_NOTE_NV_TKINFO"
	.tkinfo
        /*0018*/ 	.word	0x00000081
        /*0030*/ 	.string	""
        /*0030*/ 	.string	"ptxas-blackwell"
        /*0030*/ 	.string	"Cuda compilation tools, release 12.9, V12.9.86"
        /*0030*/ 	.string	"Build cuda_12.9.r12.9/compiler.36037853_0"
        /*0030*/ 	.string	"-v  -suppress-debug-info  -lineinfo  -arch sm_100a "



//--------------------- .note.nv.cuver            --------------------------
	.section	.note.nv.cuver,"",@"SHT_NOTE"
	.sectionflags	@"SHF_NOTE_NV_CUVER"
        /*0018*/ 	.short	0x0001
        /*001a*/ 	.short	0x0064
        /*001c*/ 	.short	0x0001
        /*001e*/ 	.short	0x0000
        /*0020*/ 	.short	0x0001
        /*0022*/ 	.short	0x0000


//--------------------- .nv.info                  --------------------------
	.section	.nv.info,"",@"SHT_CUDA_INFO"
	.align	4


	//----- nvinfo : EIATTR_REGCOUNT
	.align		4
        /*0000*/ 	.byte	0x04, 0x2f
        /*0002*/ 	.short	(.L_4 - .L_3)
	.align		4
.L_3:
        /*0004*/ 	.word	index@(matmul_kernel)
        /*0008*/ 	.word	0x000000ff


	//----- nvinfo : EIATTR_FRAME_SIZE
	.align		4
.L_4:
        /*000c*/ 	.byte	0x04, 0x11
        /*000e*/ 	.short	(.L_6 - .L_5)
	.align		4
.L_5:
        /*0010*/ 	.word	index@($__internal_2_$__cuda_sm10x_tcgen05_guardrail_trap_unallocated_columns_being_dealloced)
        /*0014*/ 	.word	0x00000000


	//----- nvinfo : EIATTR_FRAME_SIZE
	.align		4
.L_6:
        /*0018*/ 	.byte	0x04, 0x11
        /*001a*/ 	.short	(.L_8 - .L_7)
	.align		4
.L_7:
        /*001c*/ 	.word	index@($__internal_1_$__cuda_sm10x_tcgen05_guardrail_trap_phase_invalid_during_alloc)
        /*0020*/ 	.word	0x00000000


	//----- nvinfo : EIATTR_FRAME_SIZE
	.align		4
.L_8:
        /*0024*/ 	.byte	0x04, 0x11
        /*0026*/ 	.short	(.L_10 - .L_9)
	.align		4
.L_9:
        /*0028*/ 	.word	index@($__internal_0_$__cuda_sm10x_tcgen05_guardrail_trap_col_being_dealloced_not_returned_by_alloc)
        /*002c*/ 	.word	0x00000000


	//----- nvinfo : EIATTR_FRAME_SIZE
	.align		4
.L_10:
        /*0030*/ 	.byte	0x04, 0x11
        /*0032*/ 	.short	(.L_12 - .L_11)
	.align		4
.L_11:
        /*0034*/ 	.word	index@(matmul_kernel)
        /*0038*/ 	.word	0x00000000


	//----- nvinfo : EIATTR_MIN_STACK_SIZE
	.align		4
.L_12:
        /*003c*/ 	.byte	0x04, 0x12
        /*003e*/ 	.short	(.L_14 - .L_13)
	.align		4
.L_13:
        /*0040*/ 	.word	index@(matmul_kernel)
        /*0044*/ 	.word	0x00000000
.L_14:


//--------------------- .nv.info.matmul_kernel    --------------------------
	.section	.nv.info.matmul_kernel,"",@"SHT_CUDA_INFO"
	.sectionflags	@""
	.align	4


	//----- nvinfo : EIATTR_CUDA_API_VERSION
	.align		4
        /*0000*/ 	.byte	0x04, 0x37
        /*0002*/ 	.short	(.L_16 - .L_15)
.L_15:
        /*0004*/ 	.word	0x00000081


	//----- nvinfo : EIATTR_KPARAM_INFO
	.align		4
.L_16:
        /*0008*/ 	.byte	0x04, 0x17
        /*000a*/ 	.short	(.L_18 - .L_17)
.L_17:
        /*000c*/ 	.word	0x00000000
        /*0010*/ 	.short	0x000d
        /*0012*/ 	.short	0x0048
        /*0014*/ 	.byte	0x00, 0xf4, 0x21, 0x00


	//----- nvinfo : EIATTR_KPARAM_INFO
	.align		4
.L_18:
        /*0018*/ 	.byte	0x04, 0x17
        /*001a*/ 	.short	(.L_20 - .L_19)
.L_19:
        /*001c*/ 	.word	0x00000000
        /*0020*/ 	.short	0x000c
        /*0022*/ 	.short	0x0040
        /*0024*/ 	.byte	0x00, 0xf4, 0x21, 0x00


	//----- nvinfo : EIATTR_KPARAM_INFO
	.align		4
.L_20:
        /*0028*/ 	.byte	0x04, 0x17
        /*002a*/ 	.short	(.L_22 - .L_21)
.L_21:
        /*002c*/ 	.word	0x00000000
        /*0030*/ 	.short	0x000b
        /*0032*/ 	.short	0x0038
        /*0034*/ 	.byte	0x00, 0xf0, 0x11, 0x00


	//----- nvinfo : EIATTR_KPARAM_INFO
	.align		4
.L_22:
        /*0038*/ 	.byte	0x04, 0x17
        /*003a*/ 	.short	(.L_24 - .L_23)
.L_23:
        /*003c*/ 	.word	0x00000000
        /*0040*/ 	.short	0x000a
        /*0042*/ 	.short	0x0034
        /*0044*/ 	.byte	0x00, 0xf0, 0x11, 0x00


	//----- nvinfo : EIATTR_KPARAM_INFO
	.align		4
.L_24:
        /*0048*/ 	.byte	0x04, 0x17
        /*004a*/ 	.short	(.L_26 - .L_25)
.L_25:
        /*004c*/ 	.word	0x00000000
        /*0050*/ 	.short	0x0009
        /*0052*/ 	.short	0x0030
        /*0054*/ 	.byte	0x00, 0xf0, 0x11, 0x00


	//----- nvinfo : EIATTR_KPARAM_INFO
	.align		4
.L_26:
        /*0058*/ 	.byte	0x04, 0x17
        /*005a*/ 	.short	(.L_28 - .L_27)
.L_27:
        /*005c*/ 	.word	0x00000000
        /*0060*/ 	.short	0x0008
        /*0062*/ 	.short	0x002c
        /*0064*/ 	.byte	0x00, 0xf0, 0x11, 0x00


	//----- nvinfo : EIATTR_KPARAM_INFO
	.align		4
.L_28:
        /*0068*/ 	.byte	0x04, 0x17
        /*006a*/ 	.short	(.L_30 - .L_29)
.L_29:
        /*006c*/ 	.word	0x00000000
        /*0070*/ 	.short	0x0007
        /*0072*/ 	.short	0x0028
        /*0074*/ 	.byte	0x00, 0xf0, 0x11, 0x00


	//----- nvinfo : EIATTR_KPARAM_INFO
	.align		4
.L_30:
        /*0078*/ 	.byte	0x04, 0x17
        /*007a*/ 	.short	(.L_32 - .L_31)
.L_31:
        /*007c*/ 	.word	0x00000000
        /*0080*/ 	.short	0x0006
        /*0082*/ 	.short	0x0024
        /*0084*/ 	.byte	0x00, 0xf0, 0x11, 0x00


	//----- nvinfo : EIATTR_KPARAM_INFO
	.align		4
.L_32:
        /*0088*/ 	.byte	0x04, 0x17
        /*008a*/ 	.short	(.L_34 - .L_33)
.L_33:
        /*008c*/ 	.word	0x00000000
        /*0090*/ 	.short	0x0005
        /*0092*/ 	.short	0x0020
        /*0094*/ 	.byte	0x00, 0xf0, 0x11, 0x00


	//----- nvinfo : EIATTR_KPARAM_INFO
	.align		4
.L_34:
        /*0098*/ 	.byte	0x04, 0x17
        /*009a*/ 	.short	(.L_36 - .L_35)
.L_35:
        /*009c*/ 	.word	0x00000000
        /*00a0*/ 	.short	0x0004
        /*00a2*/ 	.short	0x001c
        /*00a4*/ 	.byte	0x00, 0xf0, 0x11, 0x00


	//----- nvinfo : EIATTR_KPARAM_INFO
	.align		4
.L_36:
        /*00a8*/ 	.byte	0x04, 0x17
        /*00aa*/ 	.short	(.L_38 - .L_37)
.L_37:
        /*00ac*/ 	.word	0x00000000
        /*00b0*/ 	.short	0x0003
        /*00b2*/ 	.short	0x0018
        /*00b4*/ 	.byte	0x00, 0xf0, 0x11, 0x00


	//----- nvinfo : EIATTR_KPARAM_INFO
	.align		4
.L_38:
        /*00b8*/ 	.byte	0x04, 0x17
        /*00ba*/ 	.short	(.L_40 - .L_39)
.L_39:
        /*00bc*/ 	.word	0x00000000
        /*00c0*/ 	.short	0x0002
        /*00c2*/ 	.short	0x0010
        /*00c4*/ 	.byte	0x00, 0xf4, 0x21, 0x00


	//----- nvinfo : EIATTR_KPARAM_INFO
	.align		4
.L_40:
        /*00c8*/ 	.byte	0x04, 0x17
        /*00ca*/ 	.short	(.L_42 - .L_41)
.L_41:
        /*00cc*/ 	.word	0x00000000
        /*00d0*/ 	.short	0x0001
        /*00d2*/ 	.short	0x0008
        /*00d4*/ 	.byte	0x00, 0xf4, 0x21, 0x00


	//----- nvinfo : EIATTR_KPARAM_INFO
	.align		4
.L_42:
        /*00d8*/ 	.byte	0x04, 0x17
        /*00da*/ 	.short	(.L_44 - .L_43)
.L_43:
        /*00dc*/ 	.word	0x00000000
        /*00e0*/ 	.short	0x0000
        /*00e2*/ 	.short	0x0000
        /*00e4*/ 	.byte	0x00, 0xf4, 0x21, 0x00


	//----- nvinfo : EIATTR_AT_ENTRY_FRAGMENTS
	.align		4
.L_44:
        /*00e8*/ 	.byte	0x04, 0x4f
        /*00ea*/ 	.short	(.L_46 - .L_45)


	//   ....[0]....
.L_45:
        /*00ec*/ 	.word	0x00000004


	//----- nvinfo : EIATTR_RESERVED_SMEM_USED
	.align		4
.L_46:
        /*00f0*/ 	.byte	0x01, 0x41
	.zero		2


	//----- nvinfo : EIATTR_SPARSE_MMA_MASK
	.align		4
        /*00f4*/ 	.byte	0x03, 0x50
        /*00f6*/ 	.short	0x0000


	//----- nvinfo : EIATTR_TCGEN05_1CTA_USED
	.align		4
        /*00f8*/ 	.byte	0x01, 0x51
	.zero		2


	//----- nvinfo : EIATTR_MAXREG_COUNT
	.align		4
        /*00fc*/ 	.byte	0x03, 0x1b
        /*00fe*/ 	.short	0x00ff


	//----- nvinfo : EIATTR_NUM_BARRIERS
	.align		4
        /*0100*/ 	.byte	0x02, 0x4c
        /*0102*/ 	.byte	0x01
	.zero		1


	//----- nvinfo : EIATTR_INT_WARP_WIDE_INSTR_OFFSETS
	.align		4
        /*0104*/ 	.byte	0x04, 0x31
        /*0106*/ 	.short	(.L_48 - .L_47)


	//   ....[0]....
.L_47:
        /*0108*/ 	.word	0x00001710


	//   ....[1]....
        /*010c*/ 	.word	0x00001750


	//   ....[2]....
        /*0110*/ 	.word	0x00002cf0


	//   ....[3]....
        /*0114*/ 	.word	0x00006680


	//   ....[4]....
        /*0118*/ 	.word	0x000066d0


	//----- nvinfo : EIATTR_COOP_GROUP_MASK_REGIDS
	.align		4
.L_48:
        /*011c*/ 	.byte	0x04, 0x29
        /*011e*/ 	.short	(.L_50 - .L_49)


	//   ....[0]....
.L_49:
        /*0120*/ 	.word	0xffffffff


	//   ....[1]....
        /*0124*/ 	.word	0xffffffff


	//   ....[2]....
        /*0128*/ 	.word	0xffffffff


	//   ....[3]....
        /*012c*/ 	.word	0xffffffff


	//----- nvinfo : EIATTR_COOP_GROUP_INSTR_OFFSETS
	.align		4
.L_50:
        /*0130*/ 	.byte	0x04, 0x28
        /*0132*/ 	.short	(.L_52 - .L_51)


	//   ....[0]....
.L_51:
        /*0134*/ 	.word	0x00000070


	//   ....[1]....
        /*0138*/ 	.word	0x00000330


	//   ....[2]....
        /*013c*/ 	.word	0x00006510


	//   ....[3]....
        /*0140*/ 	.word	0x00006780


	//----- nvinfo : EIATTR_VRC_CTA_INIT_COUNT
	.align		4
.L_52:
        /*0144*/ 	.byte	0x02, 0x4a
        /*0146*/ 	.byte	0x80
	.zero		1


	//----- nvinfo : EIATTR_MBARRIER_INSTR_OFFSETS
	.align		4
        /*0148*/ 	.byte	0x04, 0x39
        /*014a*/ 	.short	(.L_54 - .L_53)


	//   ....[0]....
.L_53:
        /*014c*/ 	.word	0x00001910
        /*0150*/ 	.word	0x000000ff
        /*0154*/ 	.word	0x00000000
        /*0158*/ 	.short	0x0100
        /*015a*/ 	.byte	0x0b
	.zero		1


	//   ....[1]....
        /*015c*/ 	.word	0x00002d30
        /*0160*/ 	.word	0x000000ff
        /*0164*/ 	.word	0x00009008
        /*0168*/ 	.short	0x0100
        /*016a*/ 	.byte	0x09
	.zero		1


	//   ....[2]....
        /*016c*/ 	.word	0x00003700
        /*0170*/ 	.word	0x000000ff
        /*0174*/ 	.word	0x00000000
        /*0178*/ 	.short	0x010a
        /*017a*/ 	.byte	0x0b
	.zero		1


	//   ....[3]....
        /*017c*/ 	.word	0x00004dd0
        /*0180*/ 	.word	0x000000ff
        /*0184*/ 	.word	0x00000000
        /*0188*/ 	.short	0x010a
        /*018a*/ 	.byte	0x0b
	.zero		1


	//   ....[4]....
        /*018c*/ 	.word	0x00004ee0
        /*0190*/ 	.word	0x000000ff
        /*0194*/ 	.word	0x00009000
        /*0198*/ 	.short	0x0108
        /*019a*/ 	.byte	0x09
	.zero		1


	//   ....[5]....
        /*019c*/ 	.word	0x00004f20
        /*01a0*/ 	.word	0x000000ff
        /*01a4*/ 	.word	0x00009008
        /*01a8*/ 	.short	0x0108
        /*01aa*/ 	.byte	0x09
	.zero		1


	//   ....[6]....
        /*01ac*/ 	.word	0x000067a0
        /*01b0*/ 	.word	0x000000ff
        /*01b4*/ 	.word	0x00000000
        /*01b8*/ 	.short	0x010a
        /*01ba*/ 	.byte	0x0b
	.zero		1


	//   ....[7]....
        /*01bc*/ 	.word	0x000067d0
        /*01c0*/ 	.word	0x000000ff
        /*01c4*/ 	.word	0x00000000
        /*01c8*/ 	.short	0x010a
        /*01ca*/ 	.byte	0x0b
	.zero		1


	//----- nvinfo : EIATTR_NUM_MBARRIERS
	.align		4
.L_54:
        /*01cc*/ 	.byte	0x03, 0x38
        /*01ce*/ 	.short	0x0002


	//----- nvinfo : EIATTR_EXIT_INSTR_OFFSETS
	.align		4
        /*01d0*/ 	.byte	0x04, 0x1c
        /*01d2*/ 	.short	(.L_56 - .L_55)


	//   ....[0]....
.L_55:
        /*01d4*/ 	.word	0x00006790


	//----- nvinfo : EIATTR_REQNTID
	.align		4
.L_56:
        /*01d8*/ 	.byte	0x04, 0x10
        /*01da*/ 	.short	(.L_58 - .L_57)
.L_57:
        /*01dc*/ 	.word	0x00000080
        /*01e0*/ 	.word	0x00000001
        /*01e4*/ 	.word	0x00000001


	//----- nvinfo : EIATTR_CRS_STACK_SIZE
	.align		4
.L_58:
        /*01e8*/ 	.byte	0x04, 0x1e
        /*01ea*/ 	.short	(.L_60 - .L_59)
.L_59:
        /*01ec*/ 	.word	0x00000000


	//----- nvinfo : EIATTR_CBANK_PARAM_SIZE
	.align		4
.L_60:
        /*01f0*/ 	.byte	0x03, 0x19
        /*01f2*/ 	.short	0x0050


	//----- nvinfo : EIATTR_PARAM_CBANK
	.align		4
        /*01f4*/ 	.byte	0x04, 0x0a
        /*01f6*/ 	.short	(.L_62 - .L_61)
	.align		4
.L_61:
        /*01f8*/ 	.word	index@(.nv.constant0.matmul_kernel)
        /*01fc*/ 	.short	0x0380
        /*01fe*/ 	.short	0x0050


	//----- nvinfo : EIATTR_SW_WAR
	.align		4
.L_62:
        /*0200*/ 	.byte	0x04, 0x36
        /*0202*/ 	.short	(.L_64 - .L_63)
.L_63:
        /*0204*/ 	.word	0x00000008
.L_64:


//--------------------- .nv.compat                --------------------------
	.section	.nv.compat,"",@"SHT_CUDA_COMPAT_INFO"
	.align	4
        /*0000*/ 	.byte	0x02, 0x02, 0x02, 0x00, 0x02, 0x05, 0x05, 0x00, 0x02, 0x03, 0x00, 0x00, 0x02, 0x06, 0x01, 0x00


//--------------------- .nv.callgraph             --------------------------
	.section	.nv.callgraph,"",@"SHT_CUDA_CALLGRAPH"
	.align	4
	.sectionentsize	8
	.align		4
        /*0000*/ 	.word	0x00000000
	.align		4
        /*0004*/ 	.word	0xffffffff
	.align		4
        /*0008*/ 	.word	0x00000000
	.align		4
        /*000c*/ 	.word	0xfffffffe
	.align		4
        /*0010*/ 	.word	0x00000000
	.align		4
        /*0014*/ 	.word	0xfffffffd
	.align		4
        /*0018*/ 	.word	0x00000000
	.align		4
        /*001c*/ 	.word	0xfffffffc


//--------------------- .text.matmul_kernel       --------------------------
	.section	.text.matmul_kernel,"ax",@progbits
	.align	128
        .global         matmul_kernel
        .type           matmul_kernel,@function
        .size           matmul_kernel,(.L_x_20 - matmul_kernel)
        .other          matmul_kernel,@"STO_CUDA_ENTRY STV_DEFAULT"
matmul_kernel:
.text.matmul_kernel:
[----:B------:R-:W0:Y:S01]  /*0000*/  LDC R1, c[0x0][0x37c] ;  /* 0x0000df00ff017b82 */ /* 0x000e220000000800 */
[----:B------:R-:W1:Y:S01]  /*0010*/  S2R R3, SR_TID.X ;  /* 0x0000000000037919 */ /* 0x000e620000002100 */
[----:B------:R-:W2:Y:S01]  /*0020*/  LDCU.64 UR22, c[0x0][0x358] ;  /* 0x00006b00ff1677ac */ /* 0x000ea20008000a00 */
[----:B-1----:R-:W-:-:S13]  /*0030*/  ISETP.GE.U32.AND P0, PT, R3, 0x20, PT ;  /* 0x000000200300780c */ /* 0x002fda0003f06070 */
[----:B------:R-:W-:Y:S02]  /*0040*/  VOTEU.ANY UP0, P0 ;  /* 0x0000000000ff7886 */ /* 0x000fe40000000100 */
[----:B0-2---:R-:W-:Y:S05]  /*0050*/  BRA.U UP0, `(.L_x_0) ;  /* 0x0000000100b87547 */ /* 0x005fea000b800000 */
[----:B------:R-:W0:Y:S01]  /*0060*/  S2UR UR6, SR_CgaCtaId ;  /* 0x00000000000679c3 */ /* 0x000e220000008800 */
[----:B------:R-:W-:Y:S01]  /*0070*/  NOP ;  /* 0x0000000000007918 */ /* 0x000fe20000000000 */
[----:B------:R-:W-:Y:S02]  /*0080*/  UMOV UR4, 0x40 ;  /* 0x0000004000047882 */ /* 0x000fe40000000000 */
[----:B0-----:R-:W-:-:S09]  /*0090*/  ULEA UR4, UR6, UR4, 0x18 ;  /* 0x0000000406047291 */ /* 0x001fd2000f8ec0ff */
[----:B------:R-:W0:Y:S01]  /*00a0*/  LDS.U8 R0, [UR4] ;  /* 0x00000004ff007984 */ /* 0x000e220008000000 */
[----:B------:R-:W-:Y:S02]  /*00b0*/  UMOV UR4, 0x400 ;  /* 0x0000040000047882 */ /* 0x000fe40000000000 */
[----:B------:R-:W-:Y:S01]  /*00c0*/  ULEA UR4, UR6, UR4, 0x18 ;  /* 0x0000000406047291 */ /* 0x000fe2000f8ec0ff */
[----:B0-----:R-:W-:-:S13]  /*00d0*/  ISETP.NE.AND P0, PT, R0, RZ, PT ;  /* 0x000000ff0000720c */ /* 0x001fda0003f05270 */
[----:B------:R-:W-:Y:S05]  /*00e0*/  @P0 BRA `(.L_x_1) ;  /* 0x00000000007c0947 */ /* 0x000fea0003800000 */
[----:B------:R-:W-:-:S13]  /*00f0*/  ELECT P0, URZ, PT ;  /* 0x0000000000ff782f */ /* 0x000fda0003800000 */
[----:B------:R-:W-:Y:S05]  /*0100*/  @!P0 BRA `(.L_x_2) ;  /* 0x0000000000848947 */ /* 0x000fea0003800000 */
[----:B------:R-:W-:Y:S01]  /*0110*/  UMOV UR5, 0x2 ;  /* 0x0000000200057882 */ /* 0x000fe20000000000 */
[----:B------:R-:W-:Y:S02]  /*0120*/  IMAD.MOV.U32 R7, RZ, RZ, 0x1 ;  /* 0x00000001ff077424 */ /* 0x000fe400078e00ff */
[----:B------:R-:W-:Y:S02]  /*0130*/  IMAD.MOV.U32 R5, RZ, RZ, 0x3 ;  /* 0x00000003ff057424 */ /* 0x000fe400078e00ff */
[----:B------:R-:W-:Y:S04]  /*0140*/  DEPBAR.LE SB0, 0x36 ;  /* 0x00008d800000791a */ /* 0x000fe80000000000 */
[----:B------:R-:W0:Y:S02]  /*0150*/  UTCATOMSWS.FIND_AND_SET.ALIGN UP1, UR5, UR5 ;  /* 0x00000005000575e3 */ /* 0x000e240008020800 */
[----:B0-----:R-:W-:-:S04]  /*0160*/  PLOP3.LUT P0, PT, PT, PT, UP1, 0x80, 0x8 ;  /* 0x000000000008781c */ /* 0x001fc80003f0f018 */
[----:B------:R-:W-:-:S04]  /*0170*/  SEL R0, RZ, 0xffffffff, !P0 ;  /* 0xffffffffff007807 */ /* 0x000fc80004000000 */
[----:B------:R-:W-:Y:S01]  /*0180*/  ISETP.NE.AND P0, PT, R0, RZ, PT ;  /* 0x000000ff0000720c */ /* 0x000fe20003f05270 */
[----:B------:R-:W-:-:S12]  /*0190*/  IMAD.U32 R0, RZ, RZ, UR5 ;  /* 0x00000005ff007e24 */ /* 0x000fd8000f8e00ff */
[----:B------:R-:W-:Y:S05]  /*01a0*/  @P0 BRA `(.L_x_3) ;  /* 0x0000000000240947 */ /* 0x000fea0003800000 */
.L_x_4:
[----:B------:R-:W-:Y:S05]  /*01b0*/  NANOSLEEP 0x64 ;  /* 0x000000640000795d */ /* 0x000fea0003800000 */
[----:B------:R-:W-:-:S05]  /*01c0*/  UMOV UR5, 0x2 ;  /* 0x0000000200057882 */ /* 0x000fca0000000000 */
[----:B------:R-:W-:Y:S04]  /*01d0*/  DEPBAR.LE SB0, 0x36 ;  /* 0x00008d800000791a */ /* 0x000fe80000000000 */
[----:B------:R-:W0:Y:S02]  /*01e0*/  UTCATOMSWS.FIND_AND_SET.ALIGN UP1, UR5, UR5 ;  /* 0x00000005000575e3 */ /* 0x000e240008020800 */
[----:B0-----:R-:W-:-:S04]  /*01f0*/  PLOP3.LUT P0, PT, PT, PT, UP1, 0x80, 0x8 ;  /* 0x000000000008781c */ /* 0x001fc80003f0f018 */
[----:B------:R-:W-:-:S04]  /*0200*/  SEL R0, RZ, 0xffffffff, !P0 ;  /* 0xffffffffff007807 */ /* 0x000fc80004000000 */
[----:B------:R-:W-:Y:S01]  /*0210*/  ISETP.NE.AND P0, PT, R0, RZ, PT ;  /* 0x000000ff0000720c */ /* 0x000fe20003f05270 */
[----:B------:R-:W-:-:S12]  /*0220*/  IMAD.U32 R0, RZ, RZ, UR5 ;  /* 0x00000005ff007e24 */ /* 0x000fd8000f8e00ff */
[----:B------:R-:W-:Y:S05]  /*0230*/  @!P0 BRA `(.L_x_4) ;  /* 0xfffffffc00dc8947 */ /* 0x000fea000383ffff */
.L_x_3:
[C---:B------:R-:W-:Y:S01]  /*0240*/  VIADD R4, R0.reuse, 0x10 ;  /* 0x0000001000047836 */ /* 0x040fe20000000000 */
[----:B------:R-:W-:Y:S01]  /*0250*/  UMOV UR5, 0x50 ;  /* 0x0000005000057882 */ /* 0x000fe20000000000 */
[----:B------:R-:W-:Y:S01]  /*0260*/  SHF.L.U32 R2, R5, R0, RZ ;  /* 0x0000000005027219 */ /* 0x000fe200000006ff */
[----:B------:R-:W-:Y:S01]  /*0270*/  ULEA UR5, UR6, UR5, 0x18 ;  /* 0x0000000506057291 */ /* 0x000fe2000f8ec0ff */
[----:B------:R-:W-:Y:S01]  /*0280*/  IMAD.SHL.U32 R0, R0, 0x20, RZ ;  /* 0x0000002000007824 */ /* 0x000fe200078e00ff */
[----:B------:R-:W-:-:S04]  /*0290*/  SHF.L.U32 R5, R7, R4, RZ ;  /* 0x0000000407057219 */ /* 0x000fc800000006ff */
[----:B------:R-:W-:-:S05]  /*02a0*/  LOP3.LUT R2, R5, R2, RZ, 0xfc, !PT ;  /* 0x0000000205027212 */ /* 0x000fca00078efcff */
[----:B------:R0:W-:Y:S04]  /*02b0*/  ATOMS.OR RZ, [UR5], R2 ;  /* 0x00000002ffff798c */ /* 0x0001e8000b000005 */
[----:B------:R0:W-:Y:S01]  /*02c0*/  STS [UR4], R0 ;  /* 0x00000000ff007988 */ /* 0x0001e20008000804 */
[----:B------:R-:W-:Y:S05]  /*02d0*/  BRA `(.L_x_2) ;  /* 0x0000000000107947 */ /* 0x000fea0003800000 */
.L_x_1:
[----:B------:R-:W-:Y:S01]  /*02e0*/  IMAD.MOV.U32 R0, RZ, RZ, -0x1 ;  /* 0xffffffffff007424 */ /* 0x000fe200078e00ff */
[----:B------:R-:W-:-:S04]  /*02f0*/  MOV R4, 0x320 ;  /* 0x0000032000047802 */ /* 0x000fc80000000f00 */
[----:B------:R0:W-:Y:S03]  /*0300*/  STS [UR4], R0 ;  /* 0x00000000ff007988 */ /* 0x0001e60008000804 */
[----:B0-----:R-:W-:Y:S05]  /*0310*/  CALL.REL.NOINC `($__internal_1_$__cuda_sm10x_tcgen05_guardrail_trap_phase_invalid_during_alloc) ;  /* 0x0000006400447944 */ /* 0x001fea0003c00000 */
.L_x_2:
[----:B------:R-:W-:Y:S05]  /*0320*/  WARPSYNC.ALL ;  /* 0x0000000000007948 */ /* 0x000fea0003800000 */
[----:B------:R-:W-:Y:S01]  /*0330*/  NOP ;  /* 0x0000000000007918 */ /* 0x000fe20000000000 */
.L_x_0:
[----:B------:R-:W1:Y:S01]  /*0340*/  LDC.64 R4, c[0x0][0x398] ;  /* 0x0000e600ff047b82 */ /* 0x000e620000000a00 */
[----:B------:R-:W2:Y:S01]  /*0350*/  S2R R9, SR_CTAID.X ;  /* 0x0000000000097919 */ /* 0x000ea20000002500 */
[----:B------:R-:W-:Y:S01]  /*0360*/  SHF.R.U32.HI R151, RZ, 0x5, R3 ;  /* 0x00000005ff977819 */ /* 0x000fe20000011603 */
[----:B------:R-:W-:Y:S01]  /*0370*/  UMOV UR9, 0x400 ;  /* 0x0000040000097882 */ /* 0x000fe20000000000 */
[----:B------:R-:W3:Y:S04]  /*0380*/  LDCU.128 UR12, c[0x0][0x380] ;  /* 0x00007000ff0c77ac */ /* 0x000ee80008000c00 */
[----:B------:R-:W4:Y:S08]  /*0390*/  S2UR UR4, SR_CgaCtaId ;  /* 0x00000000000479c3 */ /* 0x000f300000008800 */
[----:B------:R-:W5:Y:S01]  /*03a0*/  LDC.64 R134, c[0x0][0x3a0] ;  /* 0x0000e800ff867b82 */ /* 0x000f620000000a00 */
[----:B01----:R-:W-:Y:S01]  /*03b0*/  VIADD R0, R5, 0x1f ;  /* 0x0000001f05007836 */ /* 0x003fe20000000000 */
[----:B------:R-:W-:-:S06]  /*03c0*/  IABS R20, R5 ;  /* 0x0000000500147213 */ /* 0x000fcc0000000000 */
[----:B------:R-:W0:Y:S01]  /*03d0*/  LDC.64 R32, c[0x0][0x3a8] ;  /* 0x0000ea00ff207b82 */ /* 0x000e220000000a00 */
[----:B------:R-:W-:Y:S02]  /*03e0*/  IABS R19, R4 ;  /* 0x0000000400137213 */ /* 0x000fe40000000000 */
[----:B------:R-:W-:Y:S01]  /*03f0*/  SHF.R.S32.HI R7, RZ, 0x1f, R0 ;  /* 0x0000001fff077819 */ /* 0x000fe20000011400 */
[----:B----4-:R-:W-:-:S03]  /*0400*/  ULEA UR9, UR4, UR9, 0x18 ;  /* 0x0000000904097291 */ /* 0x010fc6000f8ec0ff */
[----:B------:R-:W-:Y:S02]  /*0410*/  LEA.HI R7, R7, R0, RZ, 0x5 ;  /* 0x0000000007077211 */ /* 0x000fe400078f28ff */
[----:B--2---:R-:W-:Y:S02]  /*0420*/  IABS R10, R9 ;  /* 0x00000009000a7213 */ /* 0x004fe40000000000 */
[----:B------:R-:W-:Y:S01]  /*0430*/  SHF.R.S32.HI R7, RZ, 0x5, R7 ;  /* 0x00000005ff077819 */ /* 0x000fe20000011407 */
[----:B-----5:R-:W-:-:S04]  /*0440*/  VIADD R150, R134, 0xffffffe0 ;  /* 0xffffffe086967836 */ /* 0x020fc80000000000 */
[----:B------:R-:W-:-:S05]  /*0450*/  IMAD.SHL.U32 R2, R7, 0x8, RZ ;  /* 0x0000000807027824 */ /* 0x000fca00078e00ff */
[-C--:B------:R-:W-:Y:S02]  /*0460*/  IABS R11, R2.reuse ;  /* 0x00000002000b7213 */ /* 0x080fe40000000000 */
[----:B------:R-:W-:Y:S02]  /*0470*/  IABS R12, R2 ;  /* 0x00000002000c7213 */ /* 0x000fe40000000000 */
[----:B------:R-:W1:Y:S08]  /*0480*/  I2F.RP R0, R11 ;  /* 0x0000000b00007306 */ /* 0x000e700000209400 */
[----:B-1----:R-:W1:Y:S02]  /*0490*/  MUFU.RCP R0, R0 ;  /* 0x0000000000007308 */ /* 0x002e640000001000 */
[----:B-1----:R-:W-:-:S02]  /*04a0*/  VIADD R6, R0, 0xffffffe ;  /* 0x0ffffffe00067836 */ /* 0x002fc40000000000 */
[----:B------:R-:W-:-:S04]  /*04b0*/  IMAD.MOV R0, RZ, RZ, -R12 ;  /* 0x000000ffff007224 */ /* 0x000fc800078e0a0c */
[----:B------:R1:W2:Y:S02]  /*04c0*/  F2I.FTZ.U32.TRUNC.NTZ R7, R6 ;  /* 0x0000000600077305 */ /* 0x0002a4000021f000 */
[----:B-1----:R-:W-:Y:S02]  /*04d0*/  IMAD.MOV.U32 R6, RZ, RZ, RZ ;  /* 0x000000ffff067224 */ /* 0x002fe400078e00ff */
[----:B--2---:R-:W-:-:S04]  /*04e0*/  IMAD.MOV R8, RZ, RZ, -R7 ;  /* 0x000000ffff087224 */ /* 0x004fc800078e0a07 */
[----:B------:R-:W-:Y:S02]  /*04f0*/  IMAD R13, R8, R11, RZ ;  /* 0x0000000b080d7224 */ /* 0x000fe400078e02ff */
[----:B------:R-:W-:Y:S02]  /*0500*/  IMAD.MOV.U32 R8, RZ, RZ, R10 ;  /* 0x000000ffff087224 */ /* 0x000fe400078e000a */
[----:B------:R-:W-:Y:S01]  /*0510*/  IMAD.HI.U32 R7, R7, R13, R6 ;  /* 0x0000000d07077227 */ /* 0x000fe200078e0006 */
[----:B------:R-:W1:Y:S05]  /*0520*/  I2F.RP R10, R20 ;  /* 0x00000014000a7306 */ /* 0x000e6a0000209400 */
[----:B------:R-:W-:-:S04]  /*0530*/  IMAD.HI.U32 R7, R7, R8, RZ ;  /* 0x0000000807077227 */ /* 0x000fc800078e00ff */
[----:B------:R-:W-:Y:S01]  /*0540*/  IMAD R0, R7, R0, R8 ;  /* 0x0000000007007224 */ /* 0x000fe200078e0208 */
[----:B------:R-:W-:Y:S04]  /*0550*/  BAR.SYNC.DEFER_BLOCKING 0x0 ;  /* 0x0000000000007b1d */ /* 0x000fe80000010000 */
[----:B------:R-:W-:Y:S02]  /*0560*/  ISETP.GT.U32.AND P1, PT, R11, R0, PT ;  /* 0x000000000b00720c */ /* 0x000fe40003f24070 */
[----:B-1----:R-:W-:Y:S11]  /*0570*/  MUFU.RCP R10, R10 ;  /* 0x0000000a000a7308 */ /* 0x002ff60000001000 */
[----:B------:R-:W-:-:S02]  /*0580*/  @!P1 IMAD.IADD R0, R0, 0x1, -R11 ;  /* 0x0000000100009824 */ /* 0x000fc400078e0a0b */
[----:B------:R-:W-:Y:S01]  /*0590*/  @!P1 VIADD R7, R7, 0x1 ;  /* 0x0000000107079836 */ /* 0x000fe20000000000 */
[----:B------:R-:W-:Y:S02]  /*05a0*/  ISETP.NE.AND P1, PT, R2, RZ, PT ;  /* 0x000000ff0200720c */ /* 0x000fe40003f25270 */
[----:B------:R-:W-:Y:S02]  /*05b0*/  ISETP.GE.U32.AND P0, PT, R0, R11, PT ;  /* 0x0000000b0000720c */ /* 0x000fe40003f06070 */
[----:B------:R-:W-:-:S04]  /*05c0*/  LOP3.LUT R0, R9, R2, RZ, 0x3c, !PT ;  /* 0x0000000209007212 */ /* 0x000fc800078e3cff */
[----:B------:R-:W-:Y:S01]  /*05d0*/  ISETP.GE.AND P2, PT, R0, RZ, PT ;  /* 0x000000ff0000720c */ /* 0x000fe20003f46270 */
[----:B------:R-:W-:-:S06]  /*05e0*/  VIADD R0, R4, 0xff ;  /* 0x000000ff04007836 */ /* 0x000fcc0000000000 */
[----:B------:R-:W-:-:S04]  /*05f0*/  @P0 VIADD R7, R7, 0x1 ;  /* 0x0000000107070836 */ /* 0x000fc80000000000 */
[----:B------:R-:W-:Y:S01]  /*0600*/  IMAD.MOV.U32 R6, RZ, RZ, R7 ;  /* 0x000000ffff067224 */ /* 0x000fe200078e0007 */
[----:B------:R-:W-:-:S03]  /*0610*/  SHF.R.S32.HI R7, RZ, 0x1f, R0 ;  /* 0x0000001fff077819 */ /* 0x000fc60000011400 */
[----:B------:R-:W-:Y:S01]  /*0620*/  @!P2 IMAD.MOV R6, RZ, RZ, -R6 ;  /* 0x000000ffff06a224 */ /* 0x000fe200078e0a06 */
[----:B------:R-:W-:Y:S02]  /*0630*/  @!P1 LOP3.LUT R6, RZ, R2, RZ, 0x33, !PT ;  /* 0x00000002ff069212 */ /* 0x000fe400078e33ff */
[----:B------:R-:W-:-:S03]  /*0640*/  LEA.HI R7, R7, R0, RZ, 0x8 ;  /* 0x0000000007077211 */ /* 0x000fc600078f40ff */
[----:B------:R-:W-:Y:S02]  /*0650*/  IMAD.SHL.U32 R12, R6, 0x8, RZ ;  /* 0x00000008060c7824 */ /* 0x000fe400078e00ff */
[----:B------:R-:W-:-:S03]  /*0660*/  IMAD.MOV R6, RZ, RZ, -R6 ;  /* 0x000000ffff067224 */ /* 0x000fc600078e0a06 */
[----:B------:R-:W-:Y:S01]  /*0670*/  LEA.HI.SX32 R7, R7, -R12, 0x18 ;  /* 0x8000000c07077211 */ /* 0x000fe200078fc2ff */
[----:B------:R-:W-:Y:S02]  /*0680*/  IMAD R14, R2, R6, R9 ;  /* 0x00000006020e7224 */ /* 0x000fe400078e0209 */
[----:B------:R-:W-:Y:S01]  /*0690*/  IMAD.MOV.U32 R6, RZ, RZ, RZ ;  /* 0x000000ffff067224 */ /* 0x000fe200078e00ff */
[----:B------:R-:W-:-:S04]  /*06a0*/  VIMNMX R21, PT, PT, R7, 0x8, PT ;  /* 0x0000000807157848 */ /* 0x000fc80003fe0100 */
[-C--:B------:R-:W-:Y:S02]  /*06b0*/  IABS R11, R21.reuse ;  /* 0x00000015000b7213 */ /* 0x080fe40000000000 */
[----:B------:R-:W-:Y:S02]  /*06c0*/  IABS R2, R21 ;  /* 0x0000001500027213 */ /* 0x000fe40000000000 */
[----:B------:R-:W1:Y:S08]  /*06d0*/  I2F.RP R0, R11 ;  /* 0x0000000b00007306 */ /* 0x000e700000209400 */
[----:B-1----:R-:W1:Y:S02]  /*06e0*/  MUFU.RCP R0, R0 ;  /* 0x0000000000007308 */ /* 0x002e640000001000 */
[----:B-1----:R-:W-:Y:S01]  /*06f0*/  VIADD R7, R0, 0xffffffe ;  /* 0x0ffffffe00077836 */ /* 0x002fe20000000000 */
[----:B------:R-:W-:-:S05]  /*0700*/  IABS R0, R14 ;  /* 0x0000000e00007213 */ /* 0x000fca0000000000 */
[----:B------:R-:W1:Y:S02]  /*0710*/  F2I.FTZ.U32.TRUNC.NTZ R7, R7 ;  /* 0x0000000700077305 */ /* 0x000e64000021f000 */
[----:B-1----:R-:W-:-:S04]  /*0720*/  IMAD.MOV R8, RZ, RZ, -R7 ;  /* 0x000000ffff087224 */ /* 0x002fc800078e0a07 */
[----:B------:R-:W-:Y:S02]  /*0730*/  IMAD R9, R8, R11, RZ ;  /* 0x0000000b08097224 */ /* 0x000fe400078e02ff */
[----:B------:R-:W-:Y:S02]  /*0740*/  VIADD R8, R10, 0xffffffe ;  /* 0x0ffffffe0a087836 */ /* 0x000fe40000000000 */
[----:B------:R-:W-:Y:S02]  /*0750*/  IMAD.HI.U32 R6, R7, R9, R6 ;  /* 0x0000000907067227 */ /* 0x000fe400078e0006 */
[----:B------:R1:W2:Y:S02]  /*0760*/  F2I.FTZ.U32.TRUNC.NTZ R9, R8 ;  /* 0x0000000800097305 */ /* 0x0002a4000021f000 */
[----:B------:R-:W-:Y:S02]  /*0770*/  IMAD.MOV.U32 R7, RZ, RZ, R0 ;  /* 0x000000ffff077224 */ /* 0x000fe400078e0000 */
[----:B------:R-:W-:-:S02]  /*0780*/  IMAD.MOV R0, RZ, RZ, -R2 ;  /* 0x000000ffff007224 */ /* 0x000fc400078e0a02 */
[----:B------:R-:W-:Y:S02]  /*0790*/  IMAD.HI.U32 R6, R6, R7, RZ ;  /* 0x0000000706067227 */ /* 0x000fe400078e00ff */
[----:B------:R-:W4:Y:S02]  /*07a0*/  I2F.RP R2, R19 ;  /* 0x0000001300027306 */ /* 0x000f240000209400 */
[----:B------:R-:W-:Y:S02]  /*07b0*/  IMAD R0, R6, R0, R7 ;  /* 0x0000000006007224 */ /* 0x000fe400078e0207 */
[----:B-1----:R-:W-:-:S03]  /*07c0*/  IMAD.MOV.U32 R8, RZ, RZ, RZ ;  /* 0x000000ffff087224 */ /* 0x002fc600078e00ff */
[----:B------:R-:W-:Y:S01]  /*07d0*/  ISETP.GT.U32.AND P1, PT, R11, R0, PT ;  /* 0x000000000b00720c */ /* 0x000fe20003f24070 */
[----:B--2---:R-:W-:-:S04]  /*07e0*/  IMAD.MOV R13, RZ, RZ, -R9 ;  /* 0x000000ffff0d7224 */ /* 0x004fc800078e0a09 */
[----:B------:R-:W-:Y:S01]  /*07f0*/  IMAD R13, R13, R20, RZ ;  /* 0x000000140d0d7224 */ /* 0x000fe200078e02ff */
[----:B----4-:R-:W1:Y:S03]  /*0800*/  MUFU.RCP R2, R2 ;  /* 0x0000000200027308 */ /* 0x010e660000001000 */
[----:B------:R-:W-:-:S04]  /*0810*/  IMAD.HI.U32 R8, R9, R13, R8 ;  /* 0x0000000d09087227 */ /* 0x000fc800078e0008 */
[----:B------:R-:W-:Y:S02]  /*0820*/  @!P1 IMAD.IADD R0, R0, 0x1, -R11 ;  /* 0x0000000100009824 */ /* 0x000fe400078e0a0b */
[----:B------:R-:W-:Y:S01]  /*0830*/  @!P1 VIADD R6, R6, 0x1 ;  /* 0x0000000106069836 */ /* 0x000fe20000000000 */
[----:B------:R-:W-:Y:S02]  /*0840*/  ISETP.NE.AND P1, PT, R21, RZ, PT ;  /* 0x000000ff1500720c */ /* 0x000fe40003f25270 */
[----:B------:R-:W-:Y:S02]  /*0850*/  ISETP.GE.U32.AND P0, PT, R0, R11, PT ;  /* 0x0000000b0000720c */ /* 0x000fe40003f06070 */
[----:B------:R-:W-:Y:S02]  /*0860*/  LOP3.LUT R0, R14, R21, RZ, 0x3c, !PT ;  /* 0x000000150e007212 */ /* 0x000fe400078e3cff */
[----:B------:R-:W-:Y:S02]  /*0870*/  SHF.R.U32.HI R11, RZ, 0x5, R3 ;  /* 0x00000005ff0b7819 */ /* 0x000fe40000011603 */
[----:B------:R-:W-:Y:S01]  /*0880*/  ISETP.GE.AND P2, PT, R0, RZ, PT ;  /* 0x000000ff0000720c */ /* 0x000fe20003f46270 */
[----:B-1----:R-:W-:Y:S01]  /*0890*/  VIADD R7, R2, 0xffffffe ;  /* 0x0ffffffe02077836 */ /* 0x002fe20000000000 */
[----:B------:R-:W-:-:S05]  /*08a0*/  SGXT.U32 R11, R11, 0x2 ;  /* 0x000000020b0b781a */ /* 0x000fca0000000000 */
[----:B------:R-:W-:Y:S01]  /*08b0*/  @P0 VIADD R6, R6, 0x1 ;  /* 0x0000000106060836 */ /* 0x000fe20000000000 */
[----:B------:R-:W1:Y:S03]  /*08c0*/  F2I.FTZ.U32.TRUNC.NTZ R7, R7 ;  /* 0x0000000700077305 */ /* 0x000e66000021f000 */
[----:B------:R-:W-:Y:S02]  /*08d0*/  IMAD.MOV.U32 R2, RZ, RZ, R6 ;  /* 0x000000ffff027224 */ /* 0x000fe400078e0006 */
[----:B------:R-:W-:Y:S02]  /*08e0*/  IMAD.MOV.U32 R6, RZ, RZ, RZ ;  /* 0x000000ffff067224 */ /* 0x000fe400078e00ff */
[----:B------:R-:W-:Y:S01]  /*08f0*/  @!P2 IMAD.MOV R2, RZ, RZ, -R2 ;  /* 0x000000ffff02a224 */ /* 0x000fe200078e0a02 */
[----:B------:R-:W-:-:S05]  /*0900*/  @!P1 LOP3.LUT R2, RZ, R21, RZ, 0x33, !PT ;  /* 0x00000015ff029212 */ /* 0x000fca00078e33ff */
[----:B------:R-:W-:Y:S02]  /*0910*/  IMAD.SHL.U32 R0, R2, 0x20, RZ ;  /* 0x0000002002007824 */ /* 0x000fe400078e00ff */
[----:B-1----:R-:W-:Y:S02]  /*0920*/  IMAD.MOV R10, RZ, RZ, -R7 ;  /* 0x000000ffff0a7224 */ /* 0x002fe400078e0a07 */
[----:B------:R-:W-:Y:S01]  /*0930*/  IMAD.MOV R2, RZ, RZ, -R2 ;  /* 0x000000ffff027224 */ /* 0x000fe200078e0a02 */
[----:B------:R-:W-:Y:S01]  /*0940*/  LOP3.LUT R11, R0, R11, RZ, 0xfc, !PT ;  /* 0x0000000b000b7212 */ /* 0x000fe200078efcff */
[----:B------:R-:W-:Y:S01]  /*0950*/  IMAD R9, R10, R19, RZ ;  /* 0x000000130a097224 */ /* 0x000fe200078e02ff */
[----:B------:R-:W-:Y:S01]  /*0960*/  IADD3 R30, PT, PT, R0, 0x1c, R151 ;  /* 0x0000001c001e7810 */ /* 0x000fe20007ffe097 */
[----:B------:R-:W-:Y:S01]  /*0970*/  IMAD R2, R21, R2, R14 ;  /* 0x0000000215027224 */ /* 0x000fe200078e020e */
[----:B------:R-:W-:Y:S01]  /*0980*/  LOP3.LUT R22, R11, 0x4, RZ, 0xfc, !PT ;  /* 0x000000040b167812 */ /* 0x000fe200078efcff */
[----:B------:R-:W-:Y:S01]  /*0990*/  IMAD.HI.U32 R6, R7, R9, R6 ;  /* 0x0000000907067227 */ /* 0x000fe200078e0006 */
[----:B------:R-:W-:-:S02]  /*09a0*/  IABS R13, R11 ;  /* 0x0000000b000d7213 */ /* 0x000fc40000000000 */
[----:B------:R-:W-:Y:S01]  /*09b0*/  IABS R17, R30 ;  /* 0x0000001e00117213 */ /* 0x000fe20000000000 */
[----:B------:R-:W-:Y:S01]  /*09c0*/  IMAD.IADD R2, R12, 0x1, R2 ;  /* 0x000000010c027824 */ /* 0x000fe200078e0202 */
[----:B------:R-:W-:Y:S01]  /*09d0*/  IABS R15, R22 ;  /* 0x00000016000f7213 */ /* 0x000fe20000000000 */
[C---:B------:R-:W-:Y:S01]  /*09e0*/  IMAD.HI.U32 R7, R8.reuse, R13, RZ ;  /* 0x0000000d08077227 */ /* 0x040fe200078e00ff */
[C---:B------:R-:W-:Y:S02]  /*09f0*/  LOP3.LUT R24, R11.reuse, 0x8, RZ, 0xfc, !PT ;  /* 0x000000080b187812 */ /* 0x040fe400078efcff */
[C---:B------:R-:W-:Y:S01]  /*0a00*/  LOP3.LUT R27, R11.reuse, 0x10, RZ, 0xfc, !PT ;  /* 0x000000100b1b7812 */ /* 0x040fe200078efcff */
[C---:B------:R-:W-:Y:S01]  /*0a10*/  IMAD.HI.U32 R10, R8.reuse, R17, RZ ;  /* 0x00000011080a7227 */ /* 0x040fe200078e00ff */
[----:B------:R-:W-:Y:S02]  /*0a20*/  IABS R21, R24 ;  /* 0x0000001800157213 */ /* 0x000fe40000000000 */
[C---:B------:R-:W-:Y:S01]  /*0a30*/  LOP3.LUT R26, R11.reuse, 0xc, RZ, 0xfc, !PT ;  /* 0x0000000c0b1a7812 */ /* 0x040fe200078efcff */
[----:B------:R-:W-:Y:S01]  /*0a40*/  IMAD.HI.U32 R9, R8, R15, RZ ;  /* 0x0000000f08097227 */ /* 0x000fe200078e00ff */
[----:B------:R-:W-:-:S02]  /*0a50*/  LOP3.LUT R28, R11, 0x14, RZ, 0xfc, !PT ;  /* 0x000000140b1c7812 */ /* 0x000fc400078efcff */
[----:B------:R-:W-:Y:S01]  /*0a60*/  IABS R23, R26 ;  /* 0x0000001a00177213 */ /* 0x000fe20000000000 */
[----:B------:R-:W-:Y:S01]  /*0a70*/  IMAD.MOV R7, RZ, RZ, -R7 ;  /* 0x000000ffff077224 */ /* 0x000fe200078e0a07 */
[----:B------:R-:W-:Y:S01]  /*0a80*/  IABS R25, R28 ;  /* 0x0000001c00197213 */ /* 0x000fe20000000000 */
[----:B------:R-:W-:Y:S01]  /*0a90*/  IMAD.MOV R12, RZ, RZ, -R10 ;  /* 0x000000ffff0c7224 */ /* 0x000fe200078e0a0a */
[----:B------:R-:W-:Y:S01]  /*0aa0*/  LOP3.LUT R29, R11, 0x18, RZ, 0xfc, !PT ;  /* 0x000000180b1d7812 */ /* 0x000fe200078efcff */
[----:B------:R-:W-:Y:S02]  /*0ab0*/  IMAD.MOV R10, RZ, RZ, -R9 ;  /* 0x000000ffff0a7224 */ /* 0x000fe400078e0a09 */
[----:B------:R-:W-:Y:S01]  /*0ac0*/  IMAD R9, R20, R7, R13 ;  /* 0x0000000714097224 */ /* 0x000fe200078e020d */
[----:B------:R-:W-:Y:S01]  /*0ad0*/  IABS R13, R27 ;  /* 0x0000001b000d7213 */ /* 0x000fe20000000000 */
[----:B------:R-:W-:Y:S01]  /*0ae0*/  IMAD.HI.U32 R7, R8, R21, RZ ;  /* 0x0000001508077227 */ /* 0x000fe200078e00ff */
[----:B------:R-:W-:-:S02]  /*0af0*/  IABS R16, R29 ;  /* 0x0000001d00107213 */ /* 0x000fc40000000000 */
[C---:B------:R-:W-:Y:S01]  /*0b00*/  ISETP.GT.U32.AND P3, PT, R20.reuse, R9, PT ;  /* 0x000000091400720c */ /* 0x040fe20003f64070 */
[----:B------:R-:W-:Y:S02]  /*0b10*/  IMAD.MOV R7, RZ, RZ, -R7 ;  /* 0x000000ffff077224 */ /* 0x000fe400078e0a07 */
[C---:B------:R-:W-:Y:S02]  /*0b20*/  IMAD R17, R20.reuse, R12, R17 ;  /* 0x0000000c14117224 */ /* 0x040fe400078e0211 */
[C---:B------:R-:W-:Y:S01]  /*0b30*/  IMAD R12, R20.reuse, R7, R21 ;  /* 0x00000007140c7224 */ /* 0x040fe200078e0215 */
[----:B------:R-:W-:Y:S01]  /*0b40*/  LOP3.LUT R7, R3, 0x7f, RZ, 0xc0, !PT ;  /* 0x0000007f03077812 */ /* 0x000fe200078ec0ff */
[----:B------:R-:W-:Y:S01]  /*0b50*/  IMAD.MOV.U32 R21, RZ, RZ, R13 ;  /* 0x000000ffff157224 */ /* 0x000fe200078e000d */
[----:B------:R-:W-:Y:S01]  /*0b60*/  ISETP.GT.U32.AND P1, PT, R20, R17, PT ;  /* 0x000000111400720c */ /* 0x000fe20003f24070 */
[----:B------:R-:W-:Y:S01]  /*0b70*/  IMAD.HI.U32 R13, R8, R23, RZ ;  /* 0x00000017080d7227 */ /* 0x000fe200078e00ff */
[----:B------:R-:W-:-:S03]  /*0b80*/  ISETP.GT.U32.AND P4, PT, R20, R12, PT ;  /* 0x0000000c1400720c */ /* 0x000fc60003f84070 */
[----:B------:R-:W-:-:S04]  /*0b90*/  IMAD.HI.U32 R14, R8, R21, RZ ;  /* 0x00000015080e7227 */ /* 0x000fc800078e00ff */
[----:B------:R-:W-:Y:S02]  /*0ba0*/  IMAD.MOV R13, RZ, RZ, -R13 ;  /* 0x000000ffff0d7224 */ /* 0x000fe400078e0a0d */
[----:B------:R-:W-:Y:S02]  /*0bb0*/  IMAD R10, R20, R10, R15 ;  /* 0x0000000a140a7224 */ /* 0x000fe400078e020f */
[----:B------:R-:W-:-:S03]  /*0bc0*/  IMAD.HI.U32 R15, R8, R25, RZ ;  /* 0x00000019080f7227 */ /* 0x000fc600078e00ff */
[C---:B------:R-:W-:Y:S01]  /*0bd0*/  ISETP.GT.U32.AND P5, PT, R20.reuse, R10, PT ;  /* 0x0000000a1400720c */ /* 0x040fe20003fa4070 */
[----:B------:R-:W-:Y:S02]  /*0be0*/  IMAD.MOV R14, RZ, RZ, -R14 ;  /* 0x000000ffff0e7224 */ /* 0x000fe400078e0a0e */
[----:B------:R-:W-:Y:S02]  /*0bf0*/  IMAD R13, R20, R13, R23 ;  /* 0x0000000d140d7224 */ /* 0x000fe400078e0217 */
[----:B------:R-:W-:Y:S02]  /*0c00*/  IMAD R2, R2, 0x100, R7 ;  /* 0x0000010002027824 */ /* 0x000fe400078e0207 */
[----:B------:R-:W-:Y:S01]  /*0c10*/  IMAD.MOV R15, RZ, RZ, -R15 ;  /* 0x000000ffff0f7224 */ /* 0x000fe200078e0a0f */
[C---:B------:R-:W-:Y:S01]  /*0c20*/  ISETP.GT.U32.AND P2, PT, R20.reuse, R13, PT ;  /* 0x0000000d1400720c */ /* 0x040fe20003f44070 */
[----:B------:R-:W-:Y:S01]  /*0c30*/  IMAD R14, R20, R14, R21 ;  /* 0x0000000e140e7224 */ /* 0x000fe200078e0215 */
[----:B------:R-:W-:Y:S01]  /*0c40*/  IABS R18, R2 ;  /* 0x0000000200127213 */ /* 0x000fe20000000000 */
[----:B------:R-:W-:-:S02]  /*0c50*/  IMAD.MOV.U32 R23, RZ, RZ, R16 ;  /* 0x000000ffff177224 */ /* 0x000fc400078e0010 */
[C---:B------:R-:W-:Y:S01]  /*0c60*/  IMAD R15, R20.reuse, R15, R25 ;  /* 0x0000000f140f7224 */ /* 0x040fe200078e0219 */
[----:B------:R-:W-:Y:S01]  /*0c70*/  ISETP.GT.U32.AND P0, PT, R20, R14, PT ;  /* 0x0000000e1400720c */ /* 0x000fe20003f04070 */
[----:B------:R-:W-:-:S04]  /*0c80*/  IMAD.HI.U32 R16, R8, R23, RZ ;  /* 0x0000001708107227 */ /* 0x000fc800078e00ff */
[----:B------:R-:W-:Y:S02]  /*0c90*/  VIADD R186, R2, 0x80 ;  /* 0x0000008002ba7836 */ /* 0x000fe40000000000 */
[----:B------:R-:W-:-:S03]  /*0ca0*/  IMAD.HI.U32 R8, R6, R18, RZ ;  /* 0x0000001206087227 */ /* 0x000fc600078e00ff */
[----:B------:R-:W-:Y:S01]  /*0cb0*/  IABS R21, R186 ;  /* 0x000000ba00157213 */ /* 0x000fe20000000000 */
[----:B------:R-:W-:Y:S01]  /*0cc0*/  @!P3 IMAD.IADD R9, R9, 0x1, -R20 ;  /* 0x000000010909b824 */ /* 0x000fe200078e0a14 */
[----:B------:R-:W-:Y:S01]  /*0cd0*/  ISETP.GT.U32.AND P3, PT, R20, R15, PT ;  /* 0x0000000f1400720c */ /* 0x000fe20003f64070 */
[----:B------:R-:W-:Y:S02]  /*0ce0*/  IMAD.MOV R8, RZ, RZ, -R8 ;  /* 0x000000ffff087224 */ /* 0x000fe400078e0a08 */
[----:B------:R-:W-:Y:S02]  /*0cf0*/  IMAD.MOV R16, RZ, RZ, -R16 ;  /* 0x000000ffff107224 */ /* 0x000fe400078e0a10 */
[----:B------:R-:W-:Y:S02]  /*0d00*/  @!P2 IMAD.IADD R13, R13, 0x1, -R20 ;  /* 0x000000010d0da824 */ /* 0x000fe400078e0a14 */
[----:B------:R-:W-:Y:S02]  /*0d10*/  IMAD R8, R19, R8, R18 ;  /* 0x0000000813087224 */ /* 0x000fe400078e0212 */
[----:B------:R-:W-:-:S02]  /*0d20*/  IMAD.MOV.U32 R18, RZ, RZ, R21 ;  /* 0x000000ffff127224 */ /* 0x000fc400078e0015 */
[----:B------:R-:W-:Y:S01]  /*0d30*/  IMAD R16, R20, R16, R23 ;  /* 0x0000001014107224 */ /* 0x000fe200078e0217 */
[----:B------:R-:W1:Y:S01]  /*0d40*/  LDS R21, [UR9] ;  /* 0x00000009ff157984 */ /* 0x000e620008000800 */
[--C-:B------:R-:W-:Y:S01]  /*0d50*/  @!P5 IMAD.IADD R10, R10, 0x1, -R20.reuse ;  /* 0x000000010a0ad824 */ /* 0x100fe200078e0a14 */
[----:B------:R-:W-:Y:S01]  /*0d60*/  BAR.SYNC.DEFER_BLOCKING 0x0 ;  /* 0x0000000000007b1d */ /* 0x000fe20000010000 */
[----:B------:R-:W-:Y:S01]  /*0d70*/  @!P0 IMAD.IADD R14, R14, 0x1, -R20 ;  /* 0x000000010e0e8824 */ /* 0x000fe200078e0a14 */
[----:B------:R-:W-:Y:S01]  /*0d80*/  ISETP.GT.U32.AND P5, PT, R20, R9, PT ;  /* 0x000000091400720c */ /* 0x000fe20003fa4070 */
[----:B------:R-:W-:Y:S01]  /*0d90*/  IMAD.HI.U32 R6, R6, R18, RZ ;  /* 0x0000001206067227 */ /* 0x000fe200078e00ff */
[----:B------:R-:W-:-:S03]  /*0da0*/  ISETP.GT.U32.AND P0, PT, R20, R13, PT ;  /* 0x0000000d1400720c */ /* 0x000fc60003f04070 */
[--C-:B------:R-:W-:Y:S01]  /*0db0*/  @!P1 IMAD.IADD R17, R17, 0x1, -R20.reuse ;  /* 0x0000000111119824 */ /* 0x100fe200078e0a14 */
[C---:B------:R-:W-:Y:S01]  /*0dc0*/  ISETP.GT.U32.AND P1, PT, R20.reuse, R14, PT ;  /* 0x0000000e1400720c */ /* 0x040fe20003f24070 */
[----:B------:R-:W-:Y:S01]  /*0dd0*/  @!P3 IMAD.IADD R15, R15, 0x1, -R20 ;  /* 0x000000010f0fb824 */ /* 0x000fe200078e0a14 */
[C---:B------:R-:W-:Y:S01]  /*0de0*/  ISETP.GT.U32.AND P3, PT, R20.reuse, R16, PT ;  /* 0x000000101400720c */ /* 0x040fe20003f64070 */
[----:B------:R-:W-:Y:S01]  /*0df0*/  IMAD.MOV R6, RZ, RZ, -R6 ;  /* 0x000000ffff067224 */ /* 0x000fe200078e0a06 */
[----:B------:R-:W-:Y:S01]  /*0e00*/  ISETP.GT.U32.AND P6, PT, R20, R17, PT ;  /* 0x000000111400720c */ /* 0x000fe20003fc4070 */
[----:B------:R-:W-:Y:S01]  /*0e10*/  @!P4 IMAD.IADD R12, R12, 0x1, -R20 ;  /* 0x000000010c0cc824 */ /* 0x000fe200078e0a14 */
[C---:B------:R-:W-:Y:S01]  /*0e20*/  ISETP.GT.U32.AND P4, PT, R20.reuse, R10, PT ;  /* 0x0000000a1400720c */ /* 0x040fe20003f84070 */
[----:B------:R-:W-:Y:S02]  /*0e30*/  IMAD R6, R19, R6, R18 ;  /* 0x0000000613067224 */ /* 0x000fe400078e0212 */
[--C-:B------:R-:W-:Y:S01]  /*0e40*/  @!P5 IMAD.IADD R9, R9, 0x1, -R20.reuse ;  /* 0x000000010909d824 */ /* 0x100fe200078e0a14 */
[----:B------:R-:W-:Y:S01]  /*0e50*/  ISETP.GT.U32.AND P2, PT, R20, R12, PT ;  /* 0x0000000c1400720c */ /* 0x000fe20003f44070 */
[--C-:B------:R-:W-:Y:S01]  /*0e60*/  @!P0 IMAD.IADD R13, R13, 0x1, -R20.reuse ;  /* 0x000000010d0d8824 */ /* 0x100fe200078e0a14 */
[C---:B------:R-:W-:Y:S01]  /*0e70*/  ISETP.GT.U32.AND P5, PT, R19.reuse, R8, PT ;  /* 0x000000081300720c */ /* 0x040fe20003fa4070 */
[--C-:B------:R-:W-:Y:S01]  /*0e80*/  @!P1 IMAD.IADD R14, R14, 0x1, -R20.reuse ;  /* 0x000000010e0e9824 */ /* 0x100fe200078e0a14 */
[----:B------:R-:W-:Y:S01]  /*0e90*/  ISETP.GT.U32.AND P0, PT, R19, R6, PT ;  /* 0x000000061300720c */ /* 0x000fe20003f04070 */
[--C-:B------:R-:W-:Y:S01]  /*0ea0*/  @!P3 IMAD.IADD R16, R16, 0x1, -R20.reuse ;  /* 0x000000011010b824 */ /* 0x100fe200078e0a14 */
[----:B------:R-:W-:Y:S01]  /*0eb0*/  ISETP.GE.AND P1, PT, R11, RZ, PT ;  /* 0x000000ff0b00720c */ /* 0x000fe20003f26270 */
[--C-:B------:R-:W-:Y:S01]  /*0ec0*/  @!P6 IMAD.IADD R17, R17, 0x1, -R20.reuse ;  /* 0x000000011111e824 */ /* 0x100fe200078e0a14 */
[----:B------:R-:W-:Y:S01]  /*0ed0*/  ISETP.GE.AND P3, PT, R22, RZ, PT ;  /* 0x000000ff1600720c */ /* 0x000fe20003f66270 */
[--C-:B------:R-:W-:Y:S01]  /*0ee0*/  @!P4 IMAD.IADD R10, R10, 0x1, -R20.reuse ;  /* 0x000000010a0ac824 */ /* 0x100fe200078e0a14 */
[C---:B------:R-:W-:Y:S01]  /*0ef0*/  ISETP.GT.U32.AND P4, PT, R20.reuse, R15, PT ;  /* 0x0000000f1400720c */ /* 0x040fe20003f84070 */
[----:B------:R-:W-:Y:S01]  /*0f00*/  IMAD.SHL.U32 R18, R151, 0x200000, RZ ;  /* 0x0020000097127824 */ /* 0x000fe200078e00ff */
[----:B------:R-:W-:Y:S01]  /*0f10*/  ISETP.GT.U32.AND P6, PT, R20, R16, PT ;  /* 0x000000101400720c */ /* 0x000fe20003fc4070 */
[----:B------:R-:W-:Y:S01]  /*0f20*/  @!P2 IMAD.IADD R12, R12, 0x1, -R20 ;  /* 0x000000010c0ca824 */ /* 0x000fe200078e0a14 */
[----:B------:R-:W-:Y:S01]  /*0f30*/  ISETP.NE.U32.AND P2, PT, R7, RZ, PT ;  /* 0x000000ff0700720c */ /* 0x000fe20003f45070 */
[--C-:B------:R-:W-:Y:S01]  /*0f40*/  @!P5 IMAD.IADD R8, R8, 0x1, -R19.reuse ;  /* 0x000000010808d824 */ /* 0x100fe200078e0a13 */
[----:B------:R-:W-:Y:S01]  /*0f50*/  ISETP.GE.AND P5, PT, R24, RZ, PT ;  /* 0x000000ff1800720c */ /* 0x000fe20003fa6270 */
[----:B------:R-:W-:Y:S01]  /*0f60*/  @!P0 IMAD.IADD R6, R6, 0x1, -R19 ;  /* 0x0000000106068824 */ /* 0x000fe200078e0a13 */
[----:B------:R-:W-:Y:S01]  /*0f70*/  LOP3.LUT R18, R18, 0x600000, RZ, 0xc0, !PT ;  /* 0x0060000012127812 */ /* 0x000fe200078ec0ff */
[----:B------:R-:W-:Y:S01]  /*0f80*/  IMAD.MOV.U32 R7, RZ, RZ, R10 ;  /* 0x000000ffff077224 */ /* 0x000fe200078e000a */
[C---:B------:R-:W-:Y:S01]  /*0f90*/  ISETP.GT.U32.AND P0, PT, R19.reuse, R8, PT ;  /* 0x000000081300720c */ /* 0x040fe20003f04070 */
[----:B------:R-:W-:Y:S01]  /*0fa0*/  @!P1 IMAD.MOV R9, RZ, RZ, -R9 ;  /* 0x000000ffff099224 */ /* 0x000fe200078e0a09 */
[----:B------:R-:W-:Y:S01]  /*0fb0*/  ISETP.GT.U32.AND P1, PT, R19, R6, PT ;  /* 0x000000061300720c */ /* 0x000fe20003f24070 */
[----:B------:R-:W-:Y:S01]  /*0fc0*/  @!P3 IMAD.MOV R7, RZ, RZ, -R7 ;  /* 0x000000ffff07b224 */ /* 0x000fe200078e0a07 */
[----:B------:R-:W-:Y:S01]  /*0fd0*/  ISETP.GE.AND P3, PT, R26, RZ, PT ;  /* 0x000000ff1a00720c */ /* 0x000fe20003f66270 */
[--C-:B------:R-:W-:Y:S01]  /*0fe0*/  @!P4 IMAD.IADD R15, R15, 0x1, -R20.reuse ;  /* 0x000000010f0fc824 */ /* 0x100fe200078e0a14 */
[----:B------:R-:W-:Y:S01]  /*0ff0*/  ISETP.GE.AND P4, PT, R30, RZ, PT ;  /* 0x000000ff1e00720c */ /* 0x000fe20003f86270 */
[----:B------:R-:W-:Y:S01]  /*1000*/  @!P6 IMAD.IADD R16, R16, 0x1, -R20 ;  /* 0x000000011010e824 */ /* 0x000fe200078e0a14 */
[----:B------:R-:W-:Y:S01]  /*1010*/  ISETP.GE.AND P6, PT, R27, RZ, PT ;  /* 0x000000ff1b00720c */ /* 0x000fe20003fc6270 */
[----:B------:R-:W-:Y:S01]  /*1020*/  @!P5 IMAD.MOV R12, RZ, RZ, -R12 ;  /* 0x000000ffff0cd224 */ /* 0x000fe200078e0a0c */
[----:B------:R-:W-:-:S02]  /*1030*/  ISETP.NE.AND P5, PT, R5, RZ, PT ;  /* 0x000000ff0500720c */ /* 0x000fc40003fa5270 */
[----:B------:R-:W-:Y:S01]  /*1040*/  LOP3.LUT R10, RZ, R5, RZ, 0x33, !PT ;  /* 0x00000005ff0a7212 */ /* 0x000fe200078e33ff */
[--C-:B------:R-:W-:Y:S01]  /*1050*/  @!P0 IMAD.IADD R8, R8, 0x1, -R19.reuse ;  /* 0x0000000108088824 */ /* 0x100fe200078e0a13 */
[----:B------:R-:W-:Y:S01]  /*1060*/  ISETP.GE.AND P0, PT, R29, RZ, PT ;  /* 0x000000ff1d00720c */ /* 0x000fe20003f06270 */
[----:B------:R-:W-:Y:S01]  /*1070*/  @!P1 IMAD.IADD R6, R6, 0x1, -R19 ;  /* 0x0000000106069824 */ /* 0x000fe200078e0a13 */
[----:B------:R-:W-:Y:S01]  /*1080*/  ISETP.GE.AND P1, PT, R2, RZ, PT ;  /* 0x000000ff0200720c */ /* 0x000fe20003f26270 */
[----:B------:R-:W-:Y:S01]  /*1090*/  @!P3 IMAD.MOV R13, RZ, RZ, -R13 ;  /* 0x000000ffff0db224 */ /* 0x000fe200078e0a0d */
[----:B------:R-:W-:Y:S01]  /*10a0*/  ISETP.GE.AND P3, PT, R186, RZ, PT ;  /* 0x000000ffba00720c */ /* 0x000fe20003f66270 */
[----:B------:R-:W-:Y:S01]  /*10b0*/  @!P4 IMAD.MOV R17, RZ, RZ, -R17 ;  /* 0x000000ffff11c224 */ /* 0x000fe200078e0a11 */
[----:B------:R-:W-:Y:S01]  /*10c0*/  ISETP.GE.AND P4, PT, R28, RZ, PT ;  /* 0x000000ff1c00720c */ /* 0x000fe20003f86270 */
[----:B------:R-:W-:Y:S01]  /*10d0*/  @!P6 IMAD.MOV R14, RZ, RZ, -R14 ;  /* 0x000000ffff0ee224 */ /* 0x000fe200078e0a0e */
[----:B------:R-:W-:-:S02]  /*10e0*/  LOP3.LUT R5, RZ, R4, RZ, 0x33, !PT ;  /* 0x00000004ff057212 */ /* 0x000fc400078e33ff */
[----:B------:R-:W-:Y:S01]  /*10f0*/  SEL R118, R10, R7, !P5 ;  /* 0x000000070a767207 */ /* 0x000fe20006800000 */
[----:B------:R-:W-:Y:S01]  /*1100*/  VIADD R7, R134, 0xfffffff7 ;  /* 0xfffffff786077836 */ /* 0x000fe20000000000 */
[----:B------:R-:W-:Y:S01]  /*1110*/  SEL R114, R10, R9, !P5 ;  /* 0x000000090a727207 */ /* 0x000fe20006800000 */
[----:B------:R-:W-:Y:S01]  /*1120*/  @!P0 IMAD.MOV R16, RZ, RZ, -R16 ;  /* 0x000000ffff108224 */ /* 0x000fe200078e0a10 */
[----:B------:R-:W-:Y:S01]  /*1130*/  ISETP.NE.AND P0, PT, R4, RZ, PT ;  /* 0x000000ff0400720c */ /* 0x000fe20003f05270 */
[----:B------:R-:W-:Y:S01]  /*1140*/  @!P1 IMAD.MOV R8, RZ, RZ, -R8 ;  /* 0x000000ffff089224 */ /* 0x000fe200078e0a08 */
[C---:B------:R-:W-:Y:S01]  /*1150*/  SEL R115, R10.reuse, R17, !P5 ;  /* 0x000000110a737207 */ /* 0x040fe20006800000 */
[----:B------:R-:W-:Y:S01]  /*1160*/  @!P3 IMAD.MOV R6, RZ, RZ, -R6 ;  /* 0x000000ffff06b224 */ /* 0x000fe200078e0a06 */
[----:B------:R-:W-:Y:S01]  /*1170*/  SEL R121, R10, R12, !P5 ;  /* 0x0000000c0a797207 */ /* 0x000fe20006800000 */
[C---:B------:R-:W-:Y:S01]  /*1180*/  VIADD R4, R134.reuse, 0xffffffff ;  /* 0xffffffff86047836 */ /* 0x040fe20000000000 */
[C---:B------:R-:W-:Y:S01]  /*1190*/  SEL R20, R5.reuse, R8, !P0 ;  /* 0x0000000805147207 */ /* 0x040fe20004000000 */
[----:B------:R-:W-:Y:S01]  /*11a0*/  @!P4 IMAD.MOV R15, RZ, RZ, -R15 ;  /* 0x000000ffff0fc224 */ /* 0x000fe200078e0a0f */
[----:B------:R-:W-:Y:S01]  /*11b0*/  SEL R22, R5, R6, !P0 ;  /* 0x0000000605167207 */ /* 0x000fe20004000000 */
[----:B------:R-:W-:Y:S01]  /*11c0*/  VIADD R5, R134, 0xffffffec ;  /* 0xffffffec86057836 */ /* 0x000fe20000000000 */
[----:B------:R-:W-:Y:S01]  /*11d0*/  ISETP.GE.U32.AND P4, PT, R4, 0x7fffffe0, PT ;  /* 0x7fffffe00400780c */ /* 0x000fe20003f86070 */
[C---:B------:R-:W-:Y:S01]  /*11e0*/  VIADD R6, R134.reuse, 0xffffffef ;  /* 0xffffffef86067836 */ /* 0x040fe20000000000 */
[----:B------:R-:W-:Y:S01]  /*11f0*/  ISETP.GE.U32.AND P0, PT, R7, 0x7fffffd8, PT ;  /* 0x7fffffd80700780c */ /* 0x000fe20003f06070 */
[C---:B------:R-:W-:Y:S01]  /*1200*/  VIADD R4, R134.reuse, 0xffffffed ;  /* 0xffffffed86047836 */ /* 0x040fe20000000000 */
[----:B------:R-:W-:Y:S01]  /*1210*/  ISETP.GE.U32.AND P1, PT, R5, 0x7fffffcd, PT ;  /* 0x7fffffcd0500780c */ /* 0x000fe20003f26070 */
[----:B------:R-:W-:Y:S01]  /*1220*/  VIADD R5, R134, 0xffffffe8 ;  /* 0xffffffe886057836 */ /* 0x000fe20000000000 */
[----:B------:R-:W-:Y:S01]  /*1230*/  ISETP.GE.U32.AND P6, PT, R6, 0x7fffffd0, PT ;  /* 0x7fffffd00600780c */ /* 0x000fe20003fc6070 */
[----:B------:R-:W-:Y:S01]  /*1240*/  VIADD R7, R134, 0xffffffee ;  /* 0xffffffee86077836 */ /* 0x000fe20000000000 */
[----:B------:R-:W-:Y:S01]  /*1250*/  ISETP.GE.U32.AND P3, PT, R4, 0x7fffffce, PT ;  /* 0x7fffffce0400780c */ /* 0x000fe20003f66070 */
[C---:B------:R-:W-:Y:S01]  /*1260*/  VIADD R4, R134.reuse, 0xffffffe9 ;  /* 0xffffffe986047836 */ /* 0x040fe20000000000 */
[----:B------:R-:W-:Y:S01]  /*1270*/  SEL R6, RZ, 0x1, P1 ;  /* 0x00000001ff067807 */ /* 0x000fe20000800000 */
[C---:B------:R-:W-:Y:S01]  /*1280*/  VIADD R9, R134.reuse, 0xffffffe4 ;  /* 0xffffffe486097836 */ /* 0x040fe20000000000 */
[----:B------:R-:W-:Y:S01]  /*1290*/  ISETP.GE.U32.AND P1, PT, R5, 0x7fffffc9, PT ;  /* 0x7fffffc90500780c */ /* 0x000fe20003f26070 */
[----:B------:R-:W-:Y:S01]  /*12a0*/  VIADD R5, R134, 0xffffffea ;  /* 0xffffffea86057836 */ /* 0x000fe20000000000 */
[----:B------:R-:W-:Y:S01]  /*12b0*/  SEL R122, R10, R13, !P5 ;  /* 0x0000000d0a7a7207 */ /* 0x000fe20006800000 */
[----:B------:R-:W-:Y:S01]  /*12c0*/  VIADD R8, R134, 0xffffffeb ;  /* 0xffffffeb86087836 */ /* 0x000fe20000000000 */
[----:B------:R-:W-:Y:S01]  /*12d0*/  SEL R120, R10, R14, !P5 ;  /* 0x0000000e0a787207 */ /* 0x000fe20006800000 */
[----:B------:R-:W-:Y:S01]  /*12e0*/  VIADD R12, R134, 0xffffffe1 ;  /* 0xffffffe1860c7836 */ /* 0x000fe20000000000 */
[----:B------:R-:W-:Y:S01]  /*12f0*/  SEL R119, R10, R15, !P5 ;  /* 0x0000000f0a777207 */ /* 0x000fe20006800000 */
[----:B------:R-:W-:Y:S01]  /*1300*/  VIADD R13, R134, 0xffffffe7 ;  /* 0xffffffe7860d7836 */ /* 0x000fe20000000000 */
[----:B------:R-:W-:Y:S01]  /*1310*/  SEL R123, R10, R16, !P5 ;  /* 0x000000100a7b7207 */ /* 0x000fe20006800000 */
[C---:B------:R-:W-:Y:S01]  /*1320*/  VIADD R16, R134.reuse, 0xffffffe2 ;  /* 0xffffffe286107836 */ /* 0x040fe20000000000 */
[----:B------:R-:W-:Y:S01]  /*1330*/  ISETP.GE.U32.AND P5, PT, R7, 0x7fffffcf, PT ;  /* 0x7fffffcf0700780c */ /* 0x000fe20003fa6070 */
[----:B------:R-:W-:Y:S01]  /*1340*/  VIADD R17, R134, 0xfffffffe ;  /* 0xfffffffe86117836 */ /* 0x000fe20000000000 */
[----:B------:R-:W-:-:S02]  /*1350*/  SEL R7, RZ, 0x1fffe, P3 ;  /* 0x0001fffeff077807 */ /* 0x000fc40001800000 */
[----:B------:R-:W-:Y:S02]  /*1360*/  SEL R10, RZ, 0x1, P1 ;  /* 0x00000001ff0a7807 */ /* 0x000fe40000800000 */
[----:B------:R-:W-:Y:S01]  /*1370*/  ISETP.GE.U32.AND P3, PT, R4, 0x7fffffca, PT ;  /* 0x7fffffca0400780c */ /* 0x000fe20003f66070 */
[----:B------:R-:W-:Y:S01]  /*1380*/  IMAD.IADD R6, R6, 0x1, R7 ;  /* 0x0000000106067824 */ /* 0x000fe200078e0207 */
[----:B------:R-:W-:Y:S01]  /*1390*/  ISETP.GE.U32.AND P1, PT, R9, 0x7fffffc5, PT ;  /* 0x7fffffc50900780c */ /* 0x000fe20003f26070 */
[----:B------:R-:W-:Y:S01]  /*13a0*/  VIADD R9, R134, 0xffffffe6 ;  /* 0xffffffe686097836 */ /* 0x000fe20000000000 */
[----:B------:R-:W-:Y:S02]  /*13b0*/  SEL R4, RZ, 0x4, P5 ;  /* 0x00000004ff047807 */ /* 0x000fe40002800000 */
[----:B------:R-:W-:Y:S02]  /*13c0*/  ISETP.GE.U32.AND P5, PT, R5, 0x7fffffcb, PT ;  /* 0x7fffffcb0500780c */ /* 0x000fe40003fa6070 */
[----:B------:R-:W-:-:S02]  /*13d0*/  SEL R5, RZ, 0x7fff8, P6 ;  /* 0x0007fff8ff057807 */ /* 0x000fc40003000000 */
[----:B------:R-:W-:Y:S01]  /*13e0*/  ISETP.GE.U32.AND P6, PT, R8, 0x7fffffcc, PT ;  /* 0x7fffffcc0800780c */ /* 0x000fe20003fc6070 */
[----:B------:R-:W-:Y:S01]  /*13f0*/  VIADD R8, R134, 0xffffffe5 ;  /* 0xffffffe586087836 */ /* 0x000fe20000000000 */
[----:B------:R-:W-:Y:S02]  /*1400*/  SEL R14, RZ, 0x1, P1 ;  /* 0x00000001ff0e7807 */ /* 0x000fe40000800000 */
[----:B------:R-:W-:Y:S02]  /*1410*/  ISETP.GE.U32.AND P1, PT, R12, 0x7fffffc2, PT ;  /* 0x7fffffc20c00780c */ /* 0x000fe40003f26070 */
[----:B------:R-:W-:Y:S02]  /*1420*/  R2UR UR10, R18 ;  /* 0x00000000120a72ca */ /* 0x000fe400000e0000 */
[----:B------:R-:W-:Y:S02]  /*1430*/  SEL R11, RZ, 0x1fffe, P3 ;  /* 0x0001fffeff0b7807 */ /* 0x000fe40001800000 */
[----:B------:R-:W-:-:S02]  /*1440*/  SEL R18, RZ, 0x1fffe, P1 ;  /* 0x0001fffeff127807 */ /* 0x000fc40000800000 */
[----:B------:R-:W-:Y:S01]  /*1450*/  ISETP.GE.U32.AND P3, PT, R8, 0x7fffffc6, PT ;  /* 0x7fffffc60800780c */ /* 0x000fe20003f66070 */
[----:B------:R-:W-:Y:S01]  /*1460*/  IMAD.IADD R10, R10, 0x1, R11 ;  /* 0x000000010a0a7824 */ /* 0x000fe200078e020b */
[----:B------:R-:W-:Y:S02]  /*1470*/  ISETP.GE.U32.AND P1, PT, R150, 0x7fffffc1, PT ;  /* 0x7fffffc19600780c */ /* 0x000fe40003f26070 */
[----:B------:R-:W-:Y:S02]  /*1480*/  SEL R8, RZ, 0x4, P5 ;  /* 0x00000004ff087807 */ /* 0x000fe40002800000 */
[----:B------:R-:W-:Y:S02]  /*1490*/  ISETP.GE.U32.AND P5, PT, R9, 0x7fffffc7, PT ;  /* 0x7fffffc70900780c */ /* 0x000fe40003fa6070 */
[----:B------:R-:W-:Y:S02]  /*14a0*/  SEL R9, RZ, 0x7fff8, P6 ;  /* 0x0007fff8ff097807 */ /* 0x000fe40003000000 */
[----:B------:R-:W-:Y:S01]  /*14b0*/  ISETP.GE.U32.AND P6, PT, R13, 0x7fffffc8, PT ;  /* 0x7fffffc80d00780c */ /* 0x000fe20003fc6070 */
[----:B------:R-:W-:Y:S01]  /*14c0*/  VIADD R13, R134, 0xffffffe3 ;  /* 0xffffffe3860d7836 */ /* 0x000fe20000000000 */
[----:B------:R-:W-:-:S02]  /*14d0*/  SEL R7, RZ, 0x1, P1 ;  /* 0x00000001ff077807 */ /* 0x000fc40000800000 */
[----:B------:R-:W-:Y:S02]  /*14e0*/  SEL R15, RZ, 0x1fffe, P3 ;  /* 0x0001fffeff0f7807 */ /* 0x000fe40001800000 */
[----:B------:R-:W-:Y:S01]  /*14f0*/  ISETP.GE.U32.AND P3, PT, R16, 0x7fffffc3, PT ;  /* 0x7fffffc31000780c */ /* 0x000fe20003f66070 */
[----:B------:R-:W-:Y:S01]  /*1500*/  VIADD R16, R134, 0xfffffff6 ;  /* 0xfffffff686107836 */ /* 0x000fe20000000000 */
[----:B------:R-:W-:Y:S01]  /*1510*/  LOP3.LUT R10, R10, 0x3, RZ, 0xc0, !PT ;  /* 0x000000030a0a7812 */ /* 0x000fe200078ec0ff */
[----:B------:R-:W-:Y:S01]  /*1520*/  IMAD.IADD R18, R7, 0x1, R18 ;  /* 0x0000000107127824 */ /* 0x000fe200078e0212 */
[----:B------:R-:W-:Y:S01]  /*1530*/  SEL R12, RZ, 0x4, P5 ;  /* 0x00000004ff0c7807 */ /* 0x000fe20002800000 */
[----:B------:R-:W-:Y:S01]  /*1540*/  IMAD.IADD R14, R14, 0x1, R15 ;  /* 0x000000010e0e7824 */ /* 0x000fe200078e020f */
[----:B------:R-:W-:Y:S02]  /*1550*/  ISETP.GE.U32.AND P5, PT, R13, 0x7fffffc4, PT ;  /* 0x7fffffc40d00780c */ /* 0x000fe40003fa6070 */
[----:B------:R-:W-:-:S02]  /*1560*/  SEL R13, RZ, 0x7fff8, P6 ;  /* 0x0007fff8ff0d7807 */ /* 0x000fc40003000000 */
[----:B------:R-:W-:Y:S02]  /*1570*/  LOP3.LUT R6, R6, 0x3, RZ, 0xc0, !PT ;  /* 0x0000000306067812 */ /* 0x000fe400078ec0ff */
[----:B------:R-:W-:Y:S02]  /*1580*/  IADD3 R8, PT, PT, R10, R9, R8 ;  /* 0x000000090a087210 */ /* 0x000fe40007ffe008 */
[----:B-1----:R-:W-:Y:S02]  /*1590*/  R2UR UR8, R21 ;  /* 0x00000000150872ca */ /* 0x002fe400000e0000 */
[----:B------:R-:W-:Y:S02]  /*15a0*/  ISETP.GE.U32.AND P6, PT, R16, 0x7fffffd7, PT ;  /* 0x7fffffd71000780c */ /* 0x000fe40003fc6070 */
[----:B------:R-:W-:Y:S02]  /*15b0*/  SEL R16, RZ, 0x4, P3 ;  /* 0x00000004ff107807 */ /* 0x000fe40001800000 */
[----:B------:R-:W-:-:S02]  /*15c0*/  SEL R7, RZ, 0x7fff8, P5 ;  /* 0x0007fff8ff077807 */ /* 0x000fc40002800000 */
[----:B------:R-:W-:Y:S02]  /*15d0*/  LOP3.LUT R18, R18, 0x3, RZ, 0xc0, !PT ;  /* 0x0000000312127812 */ /* 0x000fe400078ec0ff */
[----:B------:R-:W-:Y:S01]  /*15e0*/  IADD3 R5, PT, PT, R6, R5, R4 ;  /* 0x0000000506057210 */ /* 0x000fe20007ffe004 */
[----:B------:R-:W-:Y:S01]  /*15f0*/  IMAD.SHL.U32 R6, R8, 0x100, RZ ;  /* 0x0000010008067824 */ /* 0x000fe200078e00ff */
[----:B------:R-:W-:Y:S01]  /*1600*/  LOP3.LUT R14, R14, 0x3, RZ, 0xc0, !PT ;  /* 0x000000030e0e7812 */ /* 0x000fe200078ec0ff */
[----:B------:R-:W-:Y:S01]  /*1610*/  IMAD R4, R20, R135, RZ ;  /* 0x0000008714047224 */ /* 0x000fe200078e02ff */
[----:B------:R-:W-:Y:S01]  /*1620*/  IADD3 R7, PT, PT, R18, R7, R16 ;  /* 0x0000000712077210 */ /* 0x000fe20007ffe010 */
[----:B------:R-:W-:Y:S01]  /*1630*/  IMAD R135, R22, R135, RZ ;  /* 0x0000008716877224 */ /* 0x000fe200078e02ff */
[----:B------:R-:W-:Y:S02]  /*1640*/  ISETP.GE.U32.AND P3, PT, R17, 0x7fffffdf, PT ;  /* 0x7fffffdf1100780c */ /* 0x000fe40003f66070 */
[----:B------:R-:W-:-:S02]  /*1650*/  IADD3 R12, PT, PT, R14, R13, R12 ;  /* 0x0000000d0e0c7210 */ /* 0x000fc40007ffe00c */
[----:B------:R-:W-:Y:S02]  /*1660*/  LOP3.LUT R7, R7, 0xf, RZ, 0xc0, !PT ;  /* 0x0000000f07077812 */ /* 0x000fe400078ec0ff */
[----:B------:R-:W-:Y:S01]  /*1670*/  LOP3.LUT R6, R6, 0xf00, RZ, 0xe2, !PT ;  /* 0x00000f0006067812 */ /* 0x000fe200078ee2ff */
[----:B0--3--:R-:W-:Y:S06]  /*1680*/  BRA.U UP0, `(.L_x_5) ;  /* 0x0000000100187547 */ /* 0x009fec000b800000 */
[----:B------:R-:W-:Y:S01]  /*1690*/  ELECT P5, URZ, PT ;  /* 0x0000000000ff782f */ /* 0x000fe200038a0000 */
[----:B------:R-:W-:Y:S01]  /*16a0*/  IMAD.MOV.U32 R8, RZ, RZ, 0x1 ;  /* 0x00000001ff087424 */ /* 0x000fe200078e00ff */
[----:B------:R-:W-:Y:S01]  /*16b0*/  UMOV UR5, 0x40 ;  /* 0x0000004000057882 */ /* 0x000fe20000000000 */
[----:B------:R-:W-:Y:S01]  /*16c0*/  UVIRTCOUNT.DEALLOC.SMPOOL 0x80 ;  /* 0x000000800000784c */ /* 0x000fe20000000000 */
[----:B------:R-:W-:-:S09]  /*16d0*/  ULEA UR5, UR4, UR5, 0x18 ;  /* 0x0000000504057291 */ /* 0x000fd2000f8ec0ff */
[----:B------:R0:W-:Y:S03]  /*16e0*/  @P5 STS.U8 [UR5], R8 ;  /* 0x00000008ff005988 */ /* 0x0001e60008000005 */
.L_x_5:
[----:B------:R-:W-:Y:S01]  /*16f0*/  UIADD3 UR10, UPT, UPT, UR8, UR10, URZ ;  /* 0x0000000a080a7290 */ /* 0x000fe2000fffe0ff */
[----:B------:R-:W-:Y:S01]  /*1700*/  LEA R34, P5, R4, UR12, 0x1 ;  /* 0x0000000c04227c11 */ /* 0x000fe2000f8a08ff */
[----:B------:R-:W-:Y:S01]  /*1710*/  VOTEU.ALL UP1, P2 ;  /* 0x0000000000ff7886 */ /* 0x000fe20001020000 */
[----:B------:R-:W-:Y:S01]  /*1720*/  UMOV UR4, 0x1 ;  /* 0x0000000100047882 */ /* 0x000fe20000000000 */
[----:B------:R-:W-:Y:S01]  /*1730*/  UIADD3 UR11, UPT, UPT, UR9, 0x9000, URZ ;  /* 0x00009000090b7890 */ /* 0x000fe2000fffe0ff */
[----:B------:R-:W-:Y:S01]  /*1740*/  IMAD R7, R12, 0x10, R7 ;  /* 0x000000100c077824 */ /* 0x000fe200078e0207 */
[----:B------:R-:W-:Y:S01]  /*1750*/  VOTEU.ALL UP2, P2 ;  /* 0x0000000000ff7886 */ /* 0x000fe20001040000 */
[----:B------:R-:W-:-:S04]  /*1760*/  @!UP1 UIADD3 UR6, UPT, UPT, -UR4, 0x100000, URZ ;  /* 0x0010000004069890 */ /* 0x000fc8000fffe1ff */
[----:B------:R-:W-:Y:S02]  /*1770*/  @!UP1 USHF.L.U32 UR7, UR6, 0xb, URZ ;  /* 0x0000000b06079899 */ /* 0x000fe400080006ff */
[----:B------:R-:W-:Y:S01]  /*1780*/  @!UP1 USHF.L.U32 UR6, UR6, 0x1, URZ ;  /* 0x0000000106069899 */ /* 0x000fe200080006ff */
[----:B------:R-:W-:Y:S01]  /*1790*/  IMAD R5, R5, 0x1000, R6 ;  /* 0x0000100005057824 */ /* 0x000fe200078e0206 */
[----:B------:R-:W-:Y:S01]  /*17a0*/  STTM.x64 tmem[UR10], RZ ;  /* 0x000000ff000079ed */ /* 0x000fe2000834000a */
[----:B------:R-:W1:Y:S02]  /*17b0*/  FENCE.VIEW.ASYNC.T ;  /* 0x00000000000073c6 */ /* 0x000e640000000200 */
[----:B-1----:R-:W-:Y:S01]  /*17c0*/  BAR.SYNC.DEFER_BLOCKING 0x0 ;  /* 0x0000000000007b1d */ /* 0x002fe20000010000 */
[----:B------:R-:W-:Y:S01]  /*17d0*/  LEA.HI.X.SX32 R35, R4, UR13, 0x1, P5 ;  /* 0x0000000d04237c11 */ /* 0x000fe2000a8f0eff */
[----:B------:R-:W-:Y:S01]  /*17e0*/  IMAD.SHL.U32 R41, R32, 0x8, RZ ;  /* 0x0000000820297824 */ /* 0x000fe200078e00ff */
[----:B------:R-:W-:-:S02]  /*17f0*/  LOP3.LUT R4, R7, 0xff, RZ, 0xc0, !PT ;  /* 0x000000ff07047812 */ /* 0x000fc400078ec0ff */
[----:B------:R-:W-:Y:S01]  /*1800*/  PRMT R154, RZ, 0x7610, R154 ;  /* 0x00007610ff9a7816 */ /* 0x000fe2000000009a */
[----:B------:R-:W-:Y:S01]  /*1810*/  IMAD.WIDE R38, R41, 0x2, R34 ;  /* 0x0000000229267825 */ /* 0x000fe200078e0222 */
[----:B------:R-:W-:Y:S01]  /*1820*/  LEA R36, P5, R135, UR12, 0x1 ;  /* 0x0000000c87247c11 */ /* 0x000fe2000f8a08ff */
[----:B------:R-:W1:Y:S01]  /*1830*/  LDCU UR5, c[0x0][0x3b0] ;  /* 0x00007600ff0577ac */ /* 0x000e620008000800 */
[----:B------:R-:W-:Y:S01]  /*1840*/  PRMT R153, RZ, 0x7610, R153 ;  /* 0x00007610ff997816 */ /* 0x000fe20000000099 */
[----:B------:R-:W-:Y:S01]  /*1850*/  IMAD.IADD R4, R5, 0x1, R4 ;  /* 0x0000000105047824 */ /* 0x000fe200078e0204 */
[----:B------:R-:W-:Y:S01]  /*1860*/  LEA.HI.X.SX32 R37, R135, UR13, 0x1, P5 ;  /* 0x0000000d87257c11 */ /* 0x000fe2000a8f0eff */
[----:B------:R-:W-:Y:S01]  /*1870*/  IMAD R49, R32, 0x18, RZ ;  /* 0x0000001820317824 */ /* 0x000fe200078e02ff */
[----:B------:R-:W-:Y:S02]  /*1880*/  PRMT R158, RZ, 0x7610, R158 ;  /* 0x00007610ff9e7816 */ /* 0x000fe4000000009e */
[----:B------:R-:W-:Y:S01]  /*1890*/  PRMT R157, RZ, 0x7610, R157 ;  /* 0x00007610ff9d7816 */ /* 0x000fe2000000009d */
[----:B------:R-:W-:Y:S01]  /*18a0*/  IMAD.WIDE R40, R41, 0x2, R36 ;  /* 0x0000000229287825 */ /* 0x000fe200078e0224 */
[----:B------:R-:W-:-:S02]  /*18b0*/  LOP3.LUT R126, R4, 0xffff, RZ, 0xc0, !PT ;  /* 0x0000ffff047e7812 */ /* 0x000fc400078ec0ff */
[----:B------:R-:W-:Y:S01]  /*18c0*/  PRMT R156, RZ, 0x7610, R156 ;  /* 0x00007610ff9c7816 */ /* 0x000fe2000000009c */
[----:B------:R-:W-:Y:S01]  /*18d0*/  IMAD R53, R32, 0x9, RZ ;  /* 0x0000000920357824 */ /* 0x000fe200078e02ff */
[--C-:B------:R-:W-:Y:S02]  /*18e0*/  SHF.R.U32.HI R5, RZ, 0x7, R126.reuse ;  /* 0x00000007ff057819 */ /* 0x100fe4000001167e */
[----:B------:R-:W-:Y:S01]  /*18f0*/  PRMT R155, RZ, 0x7610, R155 ;  /* 0x00007610ff9b7816 */ /* 0x000fe2000000009b */
[----:B------:R-:W2:Y:S02]  /*1900*/  FENCE.VIEW.ASYNC.S ;  /* 0x00000000000073c6 */ /* 0x000ea40000000000 */
[----:B--2---:R-:W2:Y:S02]  /*1910*/  @!UP2 SYNCS.EXCH.64 URZ, [UR11], UR6 ;  /* 0x000000060bffa5b2 */ /* 0x004ea40008000100 */
[----:B--2---:R-:W-:Y:S01]  /*1920*/  BAR.SYNC.DEFER_BLOCKING 0x0 ;  /* 0x0000000000007b1d */ /* 0x004fe20000010000 */
[----:B------:R-:W-:Y:S01]  /*1930*/  SHF.R.U32.HI R4, RZ, 0xf, R126 ;  /* 0x0000000fff047819 */ /* 0x000fe2000001167e */
[----:B------:R-:W-:-:S04]  /*1940*/  IMAD.WIDE R46, R49, 0x2, R34 ;  /* 0x00000002312e7825 */ /* 0x000fc800078e0222 */
[----:B------:R-:W-:Y:S01]  /*1950*/  IMAD.WIDE R48, R49, 0x2, R36 ;  /* 0x0000000231307825 */ /* 0x000fe200078e0224 */
[----:B------:R-:W-:Y:S02]  /*1960*/  PRMT R161, RZ, 0x7610, R161 ;  /* 0x00007610ffa17816 */ /* 0x000fe400000000a1 */
[----:B------:R-:W-:Y:S01]  /*1970*/  PRMT R160, RZ, 0x7610, R160 ;  /* 0x00007610ffa07816 */ /* 0x000fe200000000a0 */
[----:B------:R-:W-:-:S04]  /*1980*/  IMAD.WIDE R50, R53, 0x2, R34 ;  /* 0x0000000235327825 */ /* 0x000fc800078e0222 */
[C---:B------:R-:W-:Y:S01]  /*1990*/  IMAD.SHL.U32 R45, R32.reuse, 0x10, RZ ;  /* 0x00000010202d7824 */ /* 0x040fe200078e00ff */
[----:B------:R-:W-:Y:S02]  /*19a0*/  PRMT R159, RZ, 0x7610, R159 ;  /* 0x00007610ff9f7816 */ /* 0x000fe4000000009f */
[----:B------:R-:W-:Y:S01]  /*19b0*/  PRMT R152, RZ, 0x7610, R152 ;  /* 0x00007610ff987816 */ /* 0x000fe20000000098 */
[C---:B------:R-:W-:Y:S02]  /*19c0*/  IMAD R57, R32.reuse, 0x11, RZ ;  /* 0x0000001120397824 */ /* 0x040fe400078e02ff */
[----:B------:R-:W-:Y:S01]  /*19d0*/  IMAD R61, R32, 0x19, RZ ;  /* 0x00000019203d7824 */ /* 0x000fe200078e02ff */
[----:B------:R-:W-:Y:S01]  /*19e0*/  PRMT R163, RZ, 0x7610, R163 ;  /* 0x00007610ffa37816 */ /* 0x000fe200000000a3 */
[----:B------:R-:W-:Y:S01]  /*19f0*/  VIADD R6, R134, 0xfffffffd ;  /* 0xfffffffd86067836 */ /* 0x000fe20000000000 */
[----:B------:R-:W2:Y:S04]  /*1a00*/  @!P0 LDG.E.U16 R154, desc[UR22][R38.64] ;  /* 0x00000016269a8981 */ /* 0x000ea8000c1e1500 */
[----:B------:R-:W3:Y:S01]  /*1a10*/  @!P0 LDG.E.U16 R153, desc[UR22][R40.64] ;  /* 0x0000001628998981 */ /* 0x000ee2000c1e1500 */
[----:B------:R-:W-:-:S02]  /*1a20*/  LOP3.LUT P0, RZ, R5, 0x1, RZ, 0xc0, !PT ;  /* 0x0000000105ff7812 */ /* 0x000fc4000780c0ff */
[----:B------:R-:W-:Y:S01]  /*1a30*/  SHF.R.U32.HI R5, RZ, 0xe, R126 ;  /* 0x0000000eff057819 */ /* 0x000fe2000001167e */
[----:B------:R-:W4:Y:S04]  /*1a40*/  @!P4 LDG.E.U16 R158, desc[UR22][R34.64] ;  /* 0x00000016229ec981 */ /* 0x000f28000c1e1500 */
[----:B------:R-:W5:Y:S01]  /*1a50*/  @!P4 LDG.E.U16 R157, desc[UR22][R36.64] ;  /* 0x00000016249dc981 */ /* 0x000f62000c1e1500 */
[----:B------:R-:W-:Y:S01]  /*1a60*/  LOP3.LUT P4, RZ, R4, 0x1, RZ, 0xc0, !PT ;  /* 0x0000000104ff7812 */ /* 0x000fe2000788c0ff */
[----:B------:R-:W-:Y:S01]  /*1a70*/  IMAD.WIDE R52, R53, 0x2, R36 ;  /* 0x0000000235347825 */ /* 0x000fe200078e0224 */
[----:B------:R-:W-:Y:S01]  /*1a80*/  PRMT R162, RZ, 0x7610, R162 ;  /* 0x00007610ffa27816 */ /* 0x000fe200000000a2 */
[----:B------:R-:W2:Y:S01]  /*1a90*/  @!P6 LDG.E.U16 R161, desc[UR22][R50.64] ;  /* 0x0000001632a1e981 */ /* 0x000ea2000c1e1500 */
[----:B------:R-:W-:Y:S01]  /*1aa0*/  PRMT R164, RZ, 0x7610, R164 ;  /* 0x00007610ffa47816 */ /* 0x000fe200000000a4 */
[----:B------:R-:W-:Y:S01]  /*1ab0*/  IMAD.WIDE R42, R45, 0x2, R34 ;  /* 0x000000022d2a7825 */ /* 0x000fe200078e0222 */
[----:B------:R-:W-:Y:S01]  /*1ac0*/  PRMT R167, RZ, 0x7610, R167 ;  /* 0x00007610ffa77816 */ /* 0x000fe200000000a7 */
[----:B------:R-:W2:Y:S01]  /*1ad0*/  @P0 LDG.E.U16 R156, desc[UR22][R46.64] ;  /* 0x000000162e9c0981 */ /* 0x000ea2000c1e1500 */
[----:B------:R-:W-:-:S03]  /*1ae0*/  ISETP.GE.U32.AND P5, PT, R6, 0x7fffffde, PT ;  /* 0x7fffffde0600780c */ /* 0x000fc60003fa6070 */
[----:B------:R-:W2:Y:S01]  /*1af0*/  @P0 LDG.E.U16 R155, desc[UR22][R48.64] ;  /* 0x00000016309b0981 */ /* 0x000ea2000c1e1500 */
[----:B------:R-:W-:Y:S02]  /*1b00*/  LOP3.LUT P0, RZ, R5, 0x1, RZ, 0xc0, !PT ;  /* 0x0000000105ff7812 */ /* 0x000fe4000780c0ff */
[----:B------:R-:W-:Y:S01]  /*1b10*/  SHF.R.U32.HI R5, RZ, 0x6, R126 ;  /* 0x00000006ff057819 */ /* 0x000fe2000001167e */
[----:B------:R-:W-:Y:S01]  /*1b20*/  IMAD.WIDE R44, R45, 0x2, R36 ;  /* 0x000000022d2c7825 */ /* 0x000fe200078e0224 */
[----:B------:R-:W2:Y:S02]  /*1b30*/  @!P6 LDG.E.U16 R160, desc[UR22][R52.64] ;  /* 0x0000001634a0e981 */ /* 0x000ea4000c1e1500 */
[----:B------:R-:W-:Y:S01]  /*1b40*/  LOP3.LUT P6, RZ, R5, 0x1, RZ, 0xc0, !PT ;  /* 0x0000000105ff7812 */ /* 0x000fe200078cc0ff */
[----:B------:R-:W-:Y:S01]  /*1b50*/  VIADD R4, R134, 0xfffffff5 ;  /* 0xfffffff586047836 */ /* 0x000fe20000000000 */
[----:B------:R-:W2:Y:S01]  /*1b60*/  @P4 LDG.E.U16 R159, desc[UR22][R42.64] ;  /* 0x000000162a9f4981 */ /* 0x000ea2000c1e1500 */
[----:B------:R-:W-:-:S03]  /*1b70*/  IMAD.WIDE R54, R57, 0x2, R34 ;  /* 0x0000000239367825 */ /* 0x000fc600078e0222 */
[----:B------:R-:W2:Y:S01]  /*1b80*/  @P4 LDG.E.U16 R152, desc[UR22][R44.64] ;  /* 0x000000162c984981 */ /* 0x000ea2000c1e1500 */
[----:B------:R-:W-:Y:S01]  /*1b90*/  ISETP.GE.U32.AND P4, PT, R4, 0x7fffffd6, PT ;  /* 0x7fffffd60400780c */ /* 0x000fe20003f86070 */
[----:B------:R-:W-:Y:S01]  /*1ba0*/  IMAD.WIDE R56, R57, 0x2, R36 ;  /* 0x0000000239387825 */ /* 0x000fe200078e0224 */
[----:B------:R-:W-:Y:S01]  /*1bb0*/  PRMT R166, RZ, 0x7610, R166 ;  /* 0x00007610ffa67816 */ /* 0x000fe200000000a6 */
[----:B------:R-:W2:Y:S02]  /*1bc0*/  @P0 LDG.E.U16 R163, desc[UR22][R54.64] ;  /* 0x0000001636a30981 */ /* 0x000ea4000c1e1500 */
[----:B------:R-:W-:Y:S02]  /*1bd0*/  VIADD R4, R134, 0xfffffffc ;  /* 0xfffffffc86047836 */ /* 0x000fe40000000000 */
[C---:B------:R-:W-:Y:S01]  /*1be0*/  IMAD.WIDE R58, R61.reuse, 0x2, R34 ;  /* 0x000000023d3a7825 */ /* 0x040fe200078e0222 */
[----:B------:R-:W2:Y:S03]  /*1bf0*/  @P0 LDG.E.U16 R162, desc[UR22][R56.64] ;  /* 0x0000001638a20981 */ /* 0x000ea6000c1e1500 */
[----:B------:R-:W-:Y:S01]  /*1c00*/  IMAD.WIDE R60, R61, 0x2, R36 ;  /* 0x000000023d3c7825 */ /* 0x000fe200078e0224 */
[----:B------:R-:W-:Y:S01]  /*1c10*/  PRMT R165, RZ, 0x7610, R165 ;  /* 0x00007610ffa57816 */ /* 0x000fe200000000a5 */
[----:B------:R-:W2:Y:S02]  /*1c20*/  @P6 LDG.E.U16 R164, desc[UR22][R58.64] ;  /* 0x000000163aa46981 */ /* 0x000ea4000c1e1500 */
[----:B------:R-:W-:-:S02]  /*1c30*/  IMAD R73, R32, 0xa, RZ ;  /* 0x0000000a20497824 */ /* 0x000fc400078e02ff */
[----:B------:R-:W-:Y:S01]  /*1c40*/  VIADD R5, R134, 0xfffffff4 ;  /* 0xfffffff486057836 */ /* 0x000fe20000000000 */
[----:B------:R-:W-:Y:S01]  /*1c50*/  ISETP.GE.U32.AND P0, PT, R4, 0x7fffffdd, PT ;  /* 0x7fffffdd0400780c */ /* 0x000fe20003f06070 */
[C---:B------:R-:W-:Y:S01]  /*1c60*/  IMAD.WIDE R62, R32.reuse, 0x2, R34 ;  /* 0x00000002203e7825 */ /* 0x040fe200078e0222 */
[----:B------:R-:W-:Y:S01]  /*1c70*/  PRMT R170, RZ, 0x7610, R170 ;  /* 0x00007610ffaa7816 */ /* 0x000fe200000000aa */
[----:B------:R-:W2:Y:S01]  /*1c80*/  @P6 LDG.E.U16 R167, desc[UR22][R60.64] ;  /* 0x000000163ca76981 */ /* 0x000ea2000c1e1500 */
[----:B------:R-:W-:Y:S01]  /*1c90*/  PRMT R171, RZ, 0x7610, R171 ;  /* 0x00007610ffab7816 */ /* 0x000fe200000000ab */
[C---:B------:R-:W-:Y:S01]  /*1ca0*/  IMAD.WIDE R64, R32.reuse, 0x2, R36 ;  /* 0x0000000220407825 */ /* 0x040fe200078e0224 */
[----:B------:R-:W-:Y:S01]  /*1cb0*/  ISETP.GE.U32.AND P6, PT, R5, 0x7fffffd5, PT ;  /* 0x7fffffd50500780c */ /* 0x000fe20003fc6070 */
[----:B------:R-:W2:Y:S02]  /*1cc0*/  @!P3 LDG.E.U16 R166, desc[UR22][R62.64] ;  /* 0x000000163ea6b981 */ /* 0x000ea4000c1e1500 */
[----:B------:R-:W-:-:S02]  /*1cd0*/  IMAD.SHL.U32 R69, R32, 0x2, RZ ;  /* 0x0000000220457824 */ /* 0x000fc400078e00ff */
[C---:B------:R-:W-:Y:S01]  /*1ce0*/  IMAD.WIDE R70, R73.reuse, 0x2, R34 ;  /* 0x0000000249467825 */ /* 0x040fe200078e0222 */
[----:B------:R-:W-:Y:S01]  /*1cf0*/  SHF.R.U32.HI R5, RZ, 0x5, R126 ;  /* 0x00000005ff057819 */ /* 0x000fe2000001167e */
[----:B------:R-:W2:Y:S02]  /*1d00*/  @!P3 LDG.E.U16 R165, desc[UR22][R64.64] ;  /* 0x0000001640a5b981 */ /* 0x000ea4000c1e1500 */
[----:B------:R-:W-:Y:S02]  /*1d10*/  VIADD R4, R134, 0xfffffffb ;  /* 0xfffffffb86047836 */ /* 0x000fe40000000000 */
[----:B------:R-:W-:Y:S01]  /*1d20*/  IMAD.WIDE R72, R73, 0x2, R36 ;  /* 0x0000000249487825 */ /* 0x000fe200078e0224 */
[----:B------:R-:W-:Y:S01]  /*1d30*/  PRMT R168, RZ, 0x7610, R168 ;  /* 0x00007610ffa87816 */ /* 0x000fe200000000a8 */
[----:B------:R-:W2:Y:S01]  /*1d40*/  @!P4 LDG.E.U16 R170, desc[UR22][R70.64] ;  /* 0x0000001646aac981 */ /* 0x000ea2000c1e1500 */
[----:B------:R-:W-:Y:S01]  /*1d50*/  PRMT R169, RZ, 0x7610, R169 ;  /* 0x00007610ffa97816 */ /* 0x000fe200000000a9 */
[C---:B------:R-:W-:Y:S01]  /*1d60*/  IMAD.WIDE R66, R69.reuse, 0x2, R34 ;  /* 0x0000000245427825 */ /* 0x040fe200078e0222 */
[----:B------:R-:W-:Y:S01]  /*1d70*/  ISETP.GE.U32.AND P3, PT, R4, 0x7fffffdc, PT ;  /* 0x7fffffdc0400780c */ /* 0x000fe20003f66070 */
[----:B------:R-:W2:Y:S02]  /*1d80*/  @!P4 LDG.E.U16 R171, desc[UR22][R72.64] ;  /* 0x0000001648abc981 */ /* 0x000ea4000c1e1500 */
[----:B------:R-:W-:Y:S01]  /*1d90*/  IMAD.WIDE R68, R69, 0x2, R36 ;  /* 0x0000000245447825 */ /* 0x000fe200078e0224 */
[----:B------:R-:W-:Y:S01]  /*1da0*/  SHF.R.U32.HI R4, RZ, 0xd, R126 ;  /* 0x0000000dff047819 */ /* 0x000fe2000001167e */
[----:B------:R-:W2:Y:S01]  /*1db0*/  @!P5 LDG.E.U16 R168, desc[UR22][R66.64] ;  /* 0x0000001642a8d981 */ /* 0x000ea2000c1e1500 */
[----:B------:R-:W-:Y:S01]  /*1dc0*/  LOP3.LUT P4, RZ, R5, 0x1, RZ, 0xc0, !PT ;  /* 0x0000000105ff7812 */ /* 0x000fe2000788c0ff */
[----:B------:R-:W-:-:S02]  /*1dd0*/  IMAD R81, R32, 0x1a, RZ ;  /* 0x0000001a20517824 */ /* 0x000fc400078e02ff */
[----:B------:R-:W2:Y:S01]  /*1de0*/  @!P5 LDG.E.U16 R169, desc[UR22][R68.64] ;  /* 0x0000001644a9d981 */ /* 0x000ea2000c1e1500 */
[----:B------:R-:W-:Y:S01]  /*1df0*/  LOP3.LUT P5, RZ, R4, 0x1, RZ, 0xc0, !PT ;  /* 0x0000000104ff7812 */ /* 0x000fe200078ac0ff */
[----:B------:R-:W-:Y:S01]  /*1e00*/  IMAD R77, R32, 0x12, RZ ;  /* 0x00000012204d7824 */ /* 0x000fe200078e02ff */
[----:B------:R-:W-:Y:S01]  /*1e10*/  PRMT R174, RZ, 0x7610, R174 ;  /* 0x00007610ffae7816 */ /* 0x000fe200000000ae */
[----:B------:R-:W-:Y:S01]  /*1e20*/  IMAD.WIDE R78, R81, 0x2, R34 ;  /* 0x00000002514e7825 */ /* 0x000fe200078e0222 */
[----:B------:R-:W-:-:S03]  /*1e30*/  PRMT R175, RZ, 0x7610, R175 ;  /* 0x00007610ffaf7816 */ /* 0x000fc600000000af */
[----:B------:R-:W-:Y:S01]  /*1e40*/  IMAD.WIDE R80, R81, 0x2, R36 ;  /* 0x0000000251507825 */ /* 0x000fe200078e0224 */
[----:B------:R-:W-:Y:S01]  /*1e50*/  PRMT R172, RZ, 0x7610, R172 ;  /* 0x00007610ffac7816 */ /* 0x000fe200000000ac */
[----:B------:R-:W2:Y:S02]  /*1e60*/  @P4 LDG.E.U16 R174, desc[UR22][R78.64] ;  /* 0x000000164eae4981 */ /* 0x000ea4000c1e1500 */
[----:B------:R-:W-:Y:S02]  /*1e70*/  IMAD R89, R32, 0xb, RZ ;  /* 0x0000000b20597824 */ /* 0x000fe400078e02ff */
[----:B------:R-:W-:Y:S01]  /*1e80*/  VIADD R5, R134, 0xfffffffa ;  /* 0xfffffffa86057836 */ /* 0x000fe20000000000 */
[----:B------:R-:W-:Y:S01]  /*1e90*/  PRMT R173, RZ, 0x7610, R173 ;  /* 0x00007610ffad7816 */ /* 0x000fe200000000ad */
[C---:B------:R-:W-:Y:S01]  /*1ea0*/  IMAD.WIDE R74, R77.reuse, 0x2, R34 ;  /* 0x000000024d4a7825 */ /* 0x040fe200078e0222 */
[----:B------:R-:W-:Y:S01]  /*1eb0*/  PRMT R178, RZ, 0x7610, R178 ;  /* 0x00007610ffb27816 */ /* 0x000fe200000000b2 */
[----:B------:R-:W2:Y:S01]  /*1ec0*/  @P4 LDG.E.U16 R175, desc[UR22][R80.64] ;  /* 0x0000001650af4981 */ /* 0x000ea2000c1e1500 */
[----:B------:R-:W-:Y:S01]  /*1ed0*/  PRMT R179, RZ, 0x7610, R179 ;  /* 0x00007610ffb37816 */ /* 0x000fe200000000b3 */
[----:B------:R-:W-:Y:S01]  /*1ee0*/  IMAD.WIDE R76, R77, 0x2, R36 ;  /* 0x000000024d4c7825 */ /* 0x000fe200078e0224 */
[----:B------:R-:W-:Y:S01]  /*1ef0*/  ISETP.GE.U32.AND P4, PT, R5, 0x7fffffdb, PT ;  /* 0x7fffffdb0500780c */ /* 0x000fe20003f86070 */
[----:B------:R-:W2:Y:S02]  /*1f00*/  @P5 LDG.E.U16 R172, desc[UR22][R74.64] ;  /* 0x000000164aac5981 */ /* 0x000ea4000c1e1500 */
[----:B------:R-:W-:-:S02]  /*1f10*/  IMAD R85, R32, 0x3, RZ ;  /* 0x0000000320557824 */ /* 0x000fc400078e02ff */
[C---:B------:R-:W-:Y:S01]  /*1f20*/  IMAD.WIDE R86, R89.reuse, 0x2, R34 ;  /* 0x0000000259567825 */ /* 0x040fe200078e0222 */
[----:B------:R-:W-:Y:S01]  /*1f30*/  SHF.R.U32.HI R5, RZ, 0x4, R126 ;  /* 0x00000004ff057819 */ /* 0x000fe2000001167e */
[----:B------:R-:W2:Y:S02]  /*1f40*/  @P5 LDG.E.U16 R173, desc[UR22][R76.64] ;  /* 0x000000164cad5981 */ /* 0x000ea4000c1e1500 */
        /* <DEDUP_REMOVED lines=10> */
[----:B------:R-:W3:Y:S01]  /*1ff0*/  @!P0 LDG.E.U16 R176, desc[UR22][R82.64] ;  /* 0x0000001652b08981 */ /* 0x000ee2000c1e1500 */
[----:B------:R-:W-:Y:S01]  /*2000*/  LOP3.LUT P6, RZ, R5, 0x1, RZ, 0xc0, !PT ;  /* 0x0000000105ff7812 */ /* 0x000fe200078cc0ff */
[----:B------:R-:W-:-:S02]  /*2010*/  IMAD R97, R32, 0x1b, RZ ;  /* 0x0000001b20617824 */ /* 0x000fc400078e02ff */
[----:B------:R-:W3:Y:S01]  /*2020*/  @!P0 LDG.E.U16 R177, desc[UR22][R84.64] ;  /* 0x0000001654b18981 */ /* 0x000ee2000c1e1500 */
[----:B------:R-:W-:Y:S01]  /*2030*/  LOP3.LUT P0, RZ, R4, 0x1, RZ, 0xc0, !PT ;  /* 0x0000000104ff7812 */ /* 0x000fe2000780c0ff */
[----:B------:R-:W-:Y:S01]  /*2040*/  IMAD R93, R32, 0x13, RZ ;  /* 0x00000013205d7824 */ /* 0x000fe200078e02ff */
[----:B------:R-:W-:Y:S01]  /*2050*/  PRMT R182, RZ, 0x7610, R182 ;  /* 0x00007610ffb67816 */ /* 0x000fe200000000b6 */
[----:B------:R-:W-:Y:S01]  /*2060*/  IMAD.WIDE R94, R97, 0x2, R34 ;  /* 0x00000002615e7825 */ /* 0x000fe200078e0222 */
[----:B------:R-:W-:-:S03]  /*2070*/  PRMT R181, RZ, 0x7610, R181 ;  /* 0x00007610ffb57816 */ /* 0x000fc600000000b5 */
[----:B------:R-:W-:Y:S01]  /*2080*/  IMAD.WIDE R96, R97, 0x2, R36 ;  /* 0x0000000261607825 */ /* 0x000fe200078e0224 */
[----:B------:R-:W-:Y:S01]  /*2090*/  PRMT R180, RZ, 0x7610, R180 ;  /* 0x00007610ffb47816 */ /* 0x000fe200000000b4 */
[----:B------:R-:W5:Y:S02]  /*20a0*/  @P6 LDG.E.U16 R182, desc[UR22][R94.64] ;  /* 0x000000165eb66981 */ /* 0x000f64000c1e1500 */
[----:B------:R-:W-:Y:S02]  /*20b0*/  IMAD R105, R32, 0xc, RZ ;  /* 0x0000000c20697824 */ /* 0x000fe400078e02ff */
[----:B------:R-:W-:Y:S01]  /*20c0*/  VIADD R5, R134, 0xfffffff9 ;  /* 0xfffffff986057836 */ /* 0x000fe20000000000 */
[----:B------:R-:W-:Y:S01]  /*20d0*/  PRMT R183, RZ, 0x7610, R183 ;  /* 0x00007610ffb77816 */ /* 0x000fe200000000b7 */
[C---:B------:R-:W-:Y:S01]  /*20e0*/  IMAD.WIDE R90, R93.reuse, 0x2, R34 ;  /* 0x000000025d5a7825 */ /* 0x040fe200078e0222 */
[----:B------:R-:W-:Y:S01]  /*20f0*/  PRMT R188, RZ, 0x7610, R188 ;  /* 0x00007610ffbc7816 */ /* 0x000fe200000000bc */
[----:B------:R-:W5:Y:S01]  /*2100*/  @P6 LDG.E.U16 R181, desc[UR22][R96.64] ;  /* 0x0000001660b56981 */ /* 0x000f62000c1e1500 */
[----:B------:R-:W-:Y:S01]  /*2110*/  PRMT R184, RZ, 0x7610, R184 ;  /* 0x00007610ffb87816 */ /* 0x000fe200000000b8 */
[----:B------:R-:W-:Y:S01]  /*2120*/  IMAD.WIDE R92, R93, 0x2, R36 ;  /* 0x000000025d5c7825 */ /* 0x000fe200078e0224 */
[----:B------:R-:W-:Y:S01]  /*2130*/  ISETP.GE.U32.AND P6, PT, R5, 0x7fffffda, PT ;  /* 0x7fffffda0500780c */ /* 0x000fe20003fc6070 */
[----:B------:R-:W5:Y:S02]  /*2140*/  @P0 LDG.E.U16 R180, desc[UR22][R90.64] ;  /* 0x000000165ab40981 */ /* 0x000f64000c1e1500 */
[----:B------:R-:W-:-:S02]  /*2150*/  IMAD.SHL.U32 R101, R32, 0x4, RZ ;  /* 0x0000000420657824 */ /* 0x000fc400078e00ff */
[C---:B------:R-:W-:Y:S01]  /*2160*/  IMAD.WIDE R102, R105.reuse, 0x2, R34 ;  /* 0x0000000269667825 */ /* 0x040fe200078e0222 */
[----:B------:R-:W-:Y:S01]  /*2170*/  SHF.R.U32.HI R5, RZ, 0x3, R126 ;  /* 0x00000003ff057819 */ /* 0x000fe2000001167e */
[----:B------:R-:W5:Y:S02]  /*2180*/  @P0 LDG.E.U16 R183, desc[UR22][R92.64] ;  /* 0x000000165cb70981 */ /* 0x000f64000c1e1500 */
[----:B------:R-:W-:Y:S02]  /*2190*/  VIADD R4, R134, 0xfffffff2 ;  /* 0xfffffff286047836 */ /* 0x000fe40000000000 */
[----:B------:R-:W-:Y:S01]  /*21a0*/  IMAD.WIDE R104, R105, 0x2, R36 ;  /* 0x0000000269687825 */ /* 0x000fe200078e0224 */
[----:B------:R-:W-:Y:S01]  /*21b0*/  PRMT R185, RZ, 0x7610, R185 ;  /* 0x00007610ffb97816 */ /* 0x000fe200000000b9 */
[----:B------:R-:W5:Y:S01]  /*21c0*/  @!P5 LDG.E.U16 R188, desc[UR22][R102.64] ;  /* 0x0000001666bcd981 */ /* 0x000f62000c1e1500 */
[----:B------:R-:W-:Y:S01]  /*21d0*/  PRMT R187, RZ, 0x7610, R187 ;  /* 0x00007610ffbb7816 */ /* 0x000fe200000000bb */
[C---:B------:R-:W-:Y:S01]  /*21e0*/  IMAD.WIDE R98, R101.reuse, 0x2, R34 ;  /* 0x0000000265627825 */ /* 0x040fe200078e0222 */
[----:B------:R-:W-:Y:S01]  /*21f0*/  ISETP.GE.U32.AND P0, PT, R4, 0x7fffffd3, PT ;  /* 0x7fffffd30400780c */ /* 0x000fe20003f06070 */
[----:B------:R-:W5:Y:S02]  /*2200*/  @!P5 LDG.E.U16 R184, desc[UR22][R104.64] ;  /* 0x0000001668b8d981 */ /* 0x000f64000c1e1500 */
[----:B------:R-:W-:Y:S01]  /*2210*/  IMAD.WIDE R100, R101, 0x2, R36 ;  /* 0x0000000265647825 */ /* 0x000fe200078e0224 */
[----:B------:R-:W-:Y:S01]  /*2220*/  SHF.R.U32.HI R4, RZ, 0xb, R126 ;  /* 0x0000000bff047819 */ /* 0x000fe2000001167e */
[----:B------:R-:W5:Y:S01]  /*2230*/  @!P3 LDG.E.U16 R185, desc[UR22][R98.64] ;  /* 0x0000001662b9b981 */ /* 0x000f62000c1e1500 */
[----:B------:R-:W-:Y:S01]  /*2240*/  LOP3.LUT P5, RZ, R5, 0x1, RZ, 0xc0, !PT ;  /* 0x0000000105ff7812 */ /* 0x000fe200078ac0ff */
[----:B------:R-:W-:-:S02]  /*2250*/  IMAD R113, R32, 0x1c, RZ ;  /* 0x0000001c20717824 */ /* 0x000fc400078e02ff */
[----:B------:R-:W5:Y:S01]  /*2260*/  @!P3 LDG.E.U16 R187, desc[UR22][R100.64] ;  /* 0x0000001664bbb981 */ /* 0x000f62000c1e1500 */
        /* <DEDUP_REMOVED lines=18> */
[----:B------:R-:W-:-:S02]  /*2390*/  IMAD R29, R32, 0x5, RZ ;  /* 0x00000005201d7824 */ /* 0x000fc400078e02ff */
        /* <DEDUP_REMOVED lines=23> */
[----:B------:R-:W-:Y:S01]  /*2510*/  SHF.R.U32.HI R5, RZ, 0x9, R126 ;  /* 0x00000009ff057819 */ /* 0x000fe2000001167e */
[----:B------:R-:W5:Y:S02]  /*2520*/  @P0 LDG.E.U16 R199, desc[UR22][R18.64] ;  /* 0x0000001612c70981 */ /* 0x000f64000c1e1500 */
[----:B------:R-:W-:Y:S01]  /*2530*/  IMAD R9, R32, 0xe, RZ ;  /* 0x0000000e20097824 */ /* 0x000fe200078e02ff */
[----:B------:R-:W-:Y:S01]  /*2540*/  PRMT R197, RZ, 0x7610, R197 ;  /* 0x00007610ffc57816 */ /* 0x000fe200000000c5 */
[C---:B------:R-:W-:Y:S01]  /*2550*/  IMAD.WIDE R22, R21.reuse, 0x2, R34 ;  /* 0x0000000215167825 */ /* 0x040fe200078e0222 */
[----:B------:R-:W-:Y:S01]  /*2560*/  PRMT R200, RZ, 0x7610, R200 ;  /* 0x00007610ffc87816 */ /* 0x000fe200000000c8 */
[----:B------:R-:W5:Y:S01]  /*2570*/  @P0 LDG.E.U16 R198, desc[UR22][R16.64] ;  /* 0x0000001610c60981 */ /* 0x000f62000c1e1500 */
[----:B------:R-:W-:Y:S01]  /*2580*/  PRMT R203, RZ, 0x7610, R203 ;  /* 0x00007610ffcb7816 */ /* 0x000fe200000000cb */
[----:B------:R-:W-:Y:S01]  /*2590*/  IMAD.WIDE R20, R21, 0x2, R36 ;  /* 0x0000000215147825 */ /* 0x000fe200078e0224 */
[----:B------:R-:W-:Y:S01]  /*25a0*/  PRMT R202, RZ, 0x7610, R202 ;  /* 0x00007610ffca7816 */ /* 0x000fe200000000ca */
[----:B------:R-:W5:Y:S02]  /*25b0*/  @P4 LDG.E.U16 R197, desc[UR22][R22.64] ;  /* 0x0000001616c54981 */ /* 0x000f64000c1e1500 */
[----:B------:R-:W-:Y:S01]  /*25c0*/  IMAD.WIDE R10, R9, 0x2, R34 ;  /* 0x00000002090a7825 */ /* 0x000fe200078e0222 */
[----:B------:R-:W-:Y:S01]  /*25d0*/  LOP3.LUT P0, RZ, R5, 0x1, RZ, 0xc0, !PT ;  /* 0x0000000105ff7812 */ /* 0x000fe2000780c0ff */
[----:B------:R-:W5:Y:S01]  /*25e0*/  @P4 LDG.E.U16 R200, desc[UR22][R20.64] ;  /* 0x0000001614c84981 */ /* 0x000f62000c1e1500 */
[----:B------:R-:W-:Y:S01]  /*25f0*/  LOP3.LUT R201, R3, 0x1f, RZ, 0xc0, !PT ;  /* 0x0000001f03c97812 */ /* 0x000fe200078ec0ff */
[----:B------:R-:W-:-:S02]  /*2600*/  VIADD R4, R134, 0xfffffff0 ;  /* 0xfffffff086047836 */ /* 0x000fc40000000000 */
[----:B------:R-:W-:Y:S02]  /*2610*/  IMAD R13, R32, 0x6, RZ ;  /* 0x00000006200d7824 */ /* 0x000fe400078e02ff */
[----:B0-----:R-:W-:Y:S01]  /*2620*/  IMAD.WIDE R8, R9, 0x2, R36 ;  /* 0x0000000209087825 */ /* 0x001fe200078e0224 */
[----:B------:R-:W-:Y:S01]  /*2630*/  SHF.R.U32.HI R5, RZ, 0x1, R126 ;  /* 0x00000001ff057819 */ /* 0x000fe2000001167e */
[----:B------:R-:W5:Y:S01]  /*2640*/  @!P3 LDG.E.U16 R203, desc[UR22][R10.64] ;  /* 0x000000160acbb981 */ /* 0x000f62000c1e1500 */
[----:B------:R-:W-:Y:S01]  /*2650*/  PRMT R205, RZ, 0x7610, R205 ;  /* 0x00007610ffcd7816 */ /* 0x000fe200000000cd */
[C---:B------:R-:W-:Y:S01]  /*2660*/  IMAD.WIDE R14, R13.reuse, 0x2, R34 ;  /* 0x000000020d0e7825 */ /* 0x040fe200078e0222 */
[----:B------:R-:W-:Y:S01]  /*2670*/  PRMT R204, RZ, 0x7610, R204 ;  /* 0x00007610ffcc7816 */ /* 0x000fe200000000cc */
[----:B------:R-:W5:Y:S01]  /*2680*/  @!P3 LDG.E.U16 R202, desc[UR22][R8.64] ;  /* 0x0000001608cab981 */ /* 0x000f62000c1e1500 */
[----:B------:R-:W-:Y:S01]  /*2690*/  ISETP.GE.U32.AND P4, PT, R4, 0x7fffffd1, PT ;  /* 0x7fffffd10400780c */ /* 0x000fe20003f86070 */
[----:B------:R-:W-:Y:S01]  /*26a0*/  IMAD.WIDE R12, R13, 0x2, R36 ;  /* 0x000000020d0c7825 */ /* 0x000fe200078e0224 */
[----:B------:R-:W-:Y:S01]  /*26b0*/  LOP3.LUT P3, RZ, R5, 0x1, RZ, 0xc0, !PT ;  /* 0x0000000105ff7812 */ /* 0x000fe2000786c0ff */
[----:B------:R-:W5:Y:S02]  /*26c0*/  @!P6 LDG.E.U16 R205, desc[UR22][R14.64] ;  /* 0x000000160ecde981 */ /* 0x000f64000c1e1500 */
[----:B------:R-:W-:-:S02]  /*26d0*/  IMAD R4, R201, R33, RZ ;  /* 0x00000021c9047224 */ /* 0x000fc400078e02ff */
[----:B------:R-:W5:Y:S01]  /*26e0*/  @!P6 LDG.E.U16 R204, desc[UR22][R12.64] ;  /* 0x000000160ccce981 */ /* 0x000f62000c1e1500 */
[----:B------:R-:W-:Y:S02]  /*26f0*/  IMAD R125, R32, 0x1e, RZ ;  /* 0x0000001e207d7824 */ /* 0x000fe400078e02ff */
[----:B------:R-:W-:Y:S01]  /*2700*/  LEA R138, P6, R4, UR14, 0x1 ;  /* 0x0000000e048a7c11 */ /* 0x000fe2000f8c08ff */
[----:B-1----:R-:W-:Y:S01]  /*2710*/  IMAD R124, R114, UR5, RZ ;  /* 0x00000005727c7c24 */ /* 0x002fe2000f8e02ff */
[----:B------:R-:W-:Y:S01]  /*2720*/  PRMT R207, RZ, 0x7610, R207 ;  /* 0x00007610ffcf7816 */ /* 0x000fe200000000cf */
[----:B------:R-:W-:Y:S01]  /*2730*/  IMAD R136, R115, UR5, RZ ;  /* 0x0000000573887c24 */ /* 0x000fe2000f8e02ff */
[----:B------:R-:W-:Y:S01]  /*2740*/  PRMT R210, RZ, 0x7610, R210 ;  /* 0x00007610ffd27816 */ /* 0x000fe200000000d2 */
[----:B------:R-:W-:Y:S01]  /*2750*/  IMAD.WIDE R116, R125, 0x2, R34 ;  /* 0x000000027d747825 */ /* 0x000fe200078e0222 */
[----:B------:R-:W-:-:S03]  /*2760*/  LEA.HI.X.SX32 R140, R4, UR15, 0x1, P6 ;  /* 0x0000000f048c7c11 */ /* 0x000fc6000b0f0eff */
[----:B------:R-:W-:Y:S01]  /*2770*/  IMAD.WIDE R114, R125, 0x2, R36 ;  /* 0x000000027d727825 */ /* 0x000fe200078e0224 */
[----:B------:R-:W5:Y:S03]  /*2780*/  @P3 LDG.E.U16 R207, desc[UR22][R116.64] ;  /* 0x0000001674cf3981 */ /* 0x000f66000c1e1500 */
[----:B------:R-:W-:Y:S01]  /*2790*/  IMAD R125, R118, UR5, RZ ;  /* 0x00000005767d7c24 */ /* 0x000fe2000f8e02ff */
[-C--:B------:R-:W-:Y:S01]  /*27a0*/  LEA R118, P6, R124, R138.reuse, 0x1 ;  /* 0x0000008a7c767211 */ /* 0x080fe200078c08ff */
[----:B------:R-:W-:Y:S01]  /*27b0*/  IMAD R127, R121, UR5, RZ ;  /* 0x00000005797f7c24 */ /* 0x000fe2000f8e02ff */
[----:B------:R-:W5:Y:S01]  /*27c0*/  @P3 LDG.E.U16 R210, desc[UR22][R114.64] ;  /* 0x0000001672d23981 */ /* 0x000f62000c1e1500 */
[----:B------:R-:W-:Y:S01]  /*27d0*/  IMAD R129, R120, UR5, RZ ;  /* 0x0000000578817c24 */ /* 0x000fe2000f8e02ff */
[----:B------:R-:W-:Y:S01]  /*27e0*/  LEA R120, P3, R125, R138, 0x1 ;  /* 0x0000008a7d787211 */ /* 0x000fe200078608ff */
[----:B------:R-:W-:Y:S01]  /*27f0*/  IMAD R131, R119, UR5, RZ ;  /* 0x0000000577837c24 */ /* 0x000fe2000f8e02ff */
[----:B------:R-:W-:Y:S01]  /*2800*/  LEA.HI.X.SX32 R119, R124, R140, 0x1, P6 ;  /* 0x0000008c7c777211 */ /* 0x000fe200030f0eff */
[----:B------:R-:W-:Y:S01]  /*2810*/  IMAD R128, R122, UR5, RZ ;  /* 0x000000057a807c24 */ /* 0x000fe2000f8e02ff */
[----:B------:R-:W-:Y:S01]  /*2820*/  LEA R124, P6, R127, R138, 0x1 ;  /* 0x0000008a7f7c7211 */ /* 0x000fe200078c08ff */
[----:B------:R-:W-:Y:S01]  /*2830*/  IMAD R5, R32, 0x16, RZ ;  /* 0x0000001620057824 */ /* 0x000fe200078e02ff */
[-C--:B------:R-:W-:Y:S01]  /*2840*/  LEA.HI.X.SX32 R121, R125, R140.reuse, 0x1, P3 ;  /* 0x0000008c7d797211 */ /* 0x080fe200018f0eff */
[----:B------:R-:W-:Y:S01]  /*2850*/  IMAD R135, R123, UR5, RZ ;  /* 0x000000057b877c24 */ /* 0x000fe2000f8e02ff */
[----:B------:R-:W-:Y:S01]  /*2860*/  LEA.HI.X.SX32 R125, R127, R140, 0x1, P6 ;  /* 0x0000008c7f7d7211 */ /* 0x000fe200030f0eff */
[----:B------:R-:W-:Y:S01]  /*2870*/  IMAD.WIDE R6, R5, 0x2, R34 ;  /* 0x0000000205067825 */ /* 0x000fe200078e0222 */
[----:B------:R-:W-:-:S02]  /*2880*/  PRMT R206, RZ, 0x7610, R206 ;  /* 0x00007610ffce7816 */ /* 0x000fc400000000ce */
[----:B------:R-:W-:Y:S01]  /*2890*/  PRMT R208, RZ, 0x7610, R208 ;  /* 0x00007610ffd07816 */ /* 0x000fe200000000d0 */
[----:B------:R-:W-:Y:S01]  /*28a0*/  IMAD.WIDE R4, R5, 0x2, R36 ;  /* 0x0000000205047825 */ /* 0x000fe200078e0224 */
[-C--:B------:R-:W-:Y:S02]  /*28b0*/  LEA R122, P3, R128, R138.reuse, 0x1 ;  /* 0x0000008a807a7211 */ /* 0x080fe400078608ff */
[C---:B------:R-:W-:Y:S01]  /*28c0*/  LEA R132, P6, R129.reuse, R138, 0x1 ;  /* 0x0000008a81847211 */ /* 0x040fe200078c08ff */
[----:B------:R-:W-:Y:S01]  /*28d0*/  VIADD R209, R134, 0x1f ;  /* 0x0000001f86d17836 */ /* 0x000fe20000000000 */
[-C--:B------:R-:W-:Y:S01]  /*28e0*/  LEA.HI.X.SX32 R123, R128, R140.reuse, 0x1, P3 ;  /* 0x0000008c807b7211 */ /* 0x080fe200018f0eff */
[----:B------:R-:W5:Y:S01]  /*28f0*/  @P0 LDG.E.U16 R206, desc[UR22][R6.64] ;  /* 0x0000001606ce0981 */ /* 0x000f62000c1e1500 */
[----:B------:R-:W-:Y:S02]  /*2900*/  LEA.HI.X.SX32 R133, R129, R140, 0x1, P6 ;  /* 0x0000008c81857211 */ /* 0x000fe400030f0eff */
[----:B------:R-:W-:Y:S01]  /*2910*/  LEA R128, P6, R135, R138, 0x1 ;  /* 0x0000008a87807211 */ /* 0x000fe200078c08ff */
[----:B------:R-:W5:Y:S01]  /*2920*/  @P0 LDG.E.U16 R208, desc[UR22][R4.64] ;  /* 0x0000001604d00981 */ /* 0x000f62000c1e1500 */
[----:B------:R-:W-:-:S02]  /*2930*/  SHF.R.U32.HI R127, RZ, 0x8, R126 ;  /* 0x00000008ff7f7819 */ /* 0x000fc4000001167e */
[----:B------:R-:W-:Y:S02]  /*2940*/  ISETP.GT.AND P0, PT, R209, 0x1f, PT ;  /* 0x0000001fd100780c */ /* 0x000fe40003f04270 */
[----:B------:R-:W-:Y:S02]  /*2950*/  LEA R130, P3, R131, R138, 0x1 ;  /* 0x0000008a83827211 */ /* 0x000fe400078608ff */
[----:B------:R-:W-:Y:S02]  /*2960*/  LEA.HI.X.SX32 R129, R135, R140, 0x1, P6 ;  /* 0x0000008c87817211 */ /* 0x000fe400030f0eff */
[----:B------:R-:W-:Y:S02]  /*2970*/  LOP3.LUT P6, RZ, R127, 0x1, RZ, 0xc0, !PT ;  /* 0x000000017fff7812 */ /* 0x000fe400078cc0ff */
[----:B------:R-:W-:Y:S01]  /*2980*/  ISETP.LT.AND P0, PT, R201, R134, P0 ;  /* 0x00000086c900720c */ /* 0x000fe20000701270 */
[C---:B------:R-:W-:Y:S01]  /*2990*/  IMAD R141, R32.reuse, 0x7, RZ ;  /* 0x00000007208d7824 */ /* 0x040fe200078e02ff */
[----:B------:R-:W-:Y:S01]  /*29a0*/  LEA.HI.X.SX32 R131, R131, R140, 0x1, P3 ;  /* 0x0000008c83837211 */ /* 0x000fe200018f0eff */
[----:B------:R-:W-:Y:S01]  /*29b0*/  IMAD R139, R32, 0xf, RZ ;  /* 0x0000000f208b7824 */ /* 0x000fe200078e02ff */
[----:B------:R-:W-:Y:S01]  /*29c0*/  LEA R126, P3, R136, R138, 0x1 ;  /* 0x0000008a887e7211 */ /* 0x000fe200078608ff */
[----:B------:R-:W-:-:S02]  /*29d0*/  IMAD R137, R32, 0x17, RZ ;  /* 0x0000001720897824 */ /* 0x000fc400078e02ff */
[----:B------:R-:W-:Y:S01]  /*29e0*/  IMAD R135, R32, 0x1f, RZ ;  /* 0x0000001f20877824 */ /* 0x000fe200078e02ff */
[----:B------:R-:W-:Y:S01]  /*29f0*/  LEA.HI.X.SX32 R127, R136, R140, 0x1, P3 ;  /* 0x0000008c887f7211 */ /* 0x000fe200018f0eff */
[----:B------:R-:W-:Y:S01]  /*2a00*/  IMAD.WIDE R148, R141, 0x2, R34 ;  /* 0x000000028d947825 */ /* 0x000fe200078e0222 */
[----:B------:R-:W-:Y:S02]  /*2a10*/  PRMT R213, RZ, 0x7610, R213 ;  /* 0x00007610ffd57816 */ /* 0x000fe400000000d5 */
[----:B------:R-:W-:Y:S01]  /*2a20*/  PRMT R215, RZ, 0x7610, R215 ;  /* 0x00007610ffd77816 */ /* 0x000fe200000000d7 */
[----:B------:R-:W-:Y:S01]  /*2a30*/  IMAD.WIDE R146, R139, 0x2, R34 ;  /* 0x000000028b927825 */ /* 0x000fe200078e0222 */
[----:B------:R-:W-:Y:S02]  /*2a40*/  PRMT R217, RZ, 0x7610, R217 ;  /* 0x00007610ffd97816 */ /* 0x000fe400000000d9 */
[----:B------:R-:W-:Y:S01]  /*2a50*/  PRMT R219, RZ, 0x7610, R219 ;  /* 0x00007610ffdb7816 */ /* 0x000fe200000000db */
[----:B------:R-:W-:Y:S01]  /*2a60*/  IMAD.WIDE R144, R137, 0x2, R34 ;  /* 0x0000000289907825 */ /* 0x000fe200078e0222 */
[----:B------:R-:W-:Y:S01]  /*2a70*/  PRMT R221, RZ, 0x7610, R221 ;  /* 0x00007610ffdd7816 */ /* 0x000fe200000000dd */
[----:B------:R-:W5:Y:S01]  /*2a80*/  @!P5 LDG.E.U16 R213, desc[UR22][R148.64] ;  /* 0x0000001694d5d981 */ /* 0x000f62000c1e1500 */
[----:B------:R-:W-:Y:S01]  /*2a90*/  PRMT R223, RZ, 0x7610, R223 ;  /* 0x00007610ffdf7816 */ /* 0x000fe200000000df */
[----:B------:R-:W-:Y:S01]  /*2aa0*/  IMAD.WIDE R142, R135, 0x2, R34 ;  /* 0x00000002878e7825 */ /* 0x000fe200078e0222 */
[----:B------:R-:W-:Y:S01]  /*2ab0*/  PRMT R225, RZ, 0x7610, R225 ;  /* 0x00007610ffe17816 */ /* 0x000fe200000000e1 */
[----:B------:R-:W5:Y:S01]  /*2ac0*/  @!P4 LDG.E.U16 R217, desc[UR22][R146.64] ;  /* 0x0000001692d9c981 */ /* 0x000f62000c1e1500 */
[----:B------:R-:W-:Y:S01]  /*2ad0*/  PRMT R227, RZ, 0x7610, R227 ;  /* 0x00007610ffe37816 */ /* 0x000fe200000000e3 */
[----:B------:R-:W-:Y:S01]  /*2ae0*/  IMAD.WIDE R140, R141, 0x2, R36 ;  /* 0x000000028d8c7825 */ /* 0x000fe200078e0224 */
[----:B------:R-:W-:Y:S01]  /*2af0*/  PRMT R216, RZ, 0x7610, R216 ;  /* 0x00007610ffd87816 */ /* 0x000fe200000000d8 */
[----:B------:R-:W5:Y:S01]  /*2b00*/  @P6 LDG.E.U16 R221, desc[UR22][R144.64] ;  /* 0x0000001690dd6981 */ /* 0x000f62000c1e1500 */
        /* <DEDUP_REMOVED lines=12> */
[----:B------:R-:W-:-:S03]  /*2bd0*/  PRMT R229, RZ, 0x7610, R229 ;  /* 0x00007610ffe57816 */ /* 0x000fc600000000e5 */
[----:B------:R-:W5:Y:S04]  /*2be0*/  @!P1 LDG.E.U16 R225, desc[UR22][R142.64] ;  /* 0x000000168ee19981 */ /* 0x000f68000c1e1500 */
[----:B------:R-:W5:Y:S04]  /*2bf0*/  @!P1 LDG.E.U16 R227, desc[UR22][R134.64] ;  /* 0x0000001686e39981 */ /* 0x000f68000c1e1500 */
[----:B------:R-:W5:Y:S04]  /*2c00*/  @P0 LDG.E.U16 R216, desc[UR22][R118.64] ;  /* 0x0000001676d80981 */ /* 0x000f68000c1e1500 */
[----:B------:R-:W5:Y:S04]  /*2c10*/  @P0 LDG.E.U16 R220, desc[UR22][R124.64] ;  /* 0x000000167cdc0981 */ /* 0x000f68000c1e1500 */
[----:B------:R-:W5:Y:S04]  /*2c20*/  @P0 LDG.E.U16 R224, desc[UR22][R132.64] ;  /* 0x0000001684e00981 */ /* 0x000f68000c1e1500 */
[----:B------:R-:W5:Y:S04]  /*2c30*/  @P0 LDG.E.U16 R228, desc[UR22][R128.64] ;  /* 0x0000001680e40981 */ /* 0x000f68000c1e1500 */
[----:B------:R-:W5:Y:S04]  /*2c40*/  @P0 LDG.E.U16 R218, desc[UR22][R120.64] ;  /* 0x0000001678da0981 */ /* 0x000f68000c1e1500 */
[----:B------:R-:W5:Y:S04]  /*2c50*/  @P0 LDG.E.U16 R222, desc[UR22][R122.64] ;  /* 0x000000167ade0981 */ /* 0x000f68000c1e1500 */
[----:B------:R-:W5:Y:S04]  /*2c60*/  @P0 LDG.E.U16 R226, desc[UR22][R130.64] ;  /* 0x0000001682e20981 */ /* 0x000f68000c1e1500 */
[----:B------:R-:W5:Y:S01]  /*2c70*/  @P0 LDG.E.U16 R229, desc[UR22][R126.64] ;  /* 0x000000167ee50981 */ /* 0x000f62000c1e1500 */
[----:B------:R-:W-:Y:S01]  /*2c80*/  IMAD.SHL.U32 R211, R3, 0x2, RZ ;  /* 0x0000000203d37824 */ /* 0x000fe200078e00ff */
[----:B------:R-:W-:-:S04]  /*2c90*/  @!UP1 UIADD3 UR4, UPT, UPT, -UR4, 0x100000, URZ ;  /* 0x0010000004049890 */ /* 0x000fc8000fffe1ff */
[----:B------:R-:W-:Y:S02]  /*2ca0*/  @!UP1 USHF.L.U32 UR5, UR4, 0xb, URZ ;  /* 0x0000000b04059899 */ /* 0x000fe400080006ff */
[----:B------:R-:W-:Y:S01]  /*2cb0*/  @!UP1 USHF.L.U32 UR4, UR4, 0x1, URZ ;  /* 0x0000000104049899 */ /* 0x000fe200080006ff */
[----:B------:R-:W-:Y:S02]  /*2cc0*/  LOP3.LUT R214, R3, 0x40, RZ, 0xc0, !PT ;  /* 0x0000004003d67812 */ /* 0x000fe400078ec0ff */
[----:B------:R-:W-:Y:S02]  /*2cd0*/  LOP3.LUT R211, R211, 0x7e, RZ, 0xc0, !PT ;  /* 0x0000007ed3d37812 */ /* 0x000fe400078ec0ff */
[----:B------:R-:W-:Y:S01]  /*2ce0*/  SHF.R.S32.HI R212, RZ, 0x6, R3 ;  /* 0x00000006ffd47819 */ /* 0x000fe20000011403 */
[----:B------:R-:W-:Y:S02]  /*2cf0*/  VOTEU.ALL UP1, P2 ;  /* 0x0000000000ff7886 */ /* 0x000fe40001020000 */
[----:B------:R-:W-:Y:S01]  /*2d00*/  IMAD R3, R214, 0x40, R211 ;  /* 0x00000040d6037824 */ /* 0x000fe200078e02d3 */
[----:B------:R-:W-:-:S02]  /*2d10*/  SGXT R212, R212, 0x1 ;  /* 0x00000001d4d4781a */ /* 0x000fc40000000200 */
[----:B------:R-:W-:Y:S01]  /*2d20*/  ISETP.NE.U32.AND P0, PT, R151, RZ, PT ;  /* 0x000000ff9700720c */ /* 0x000fe20003f05070 */
[----:B------:R0:W1:Y:S01]  /*2d30*/  @!UP1 SYNCS.EXCH.64 URZ, [UR9+0x9008], UR4 ;  /* 0x0090080409ff95b2 */ /* 0x0000620008000100 */
[----:B------:R-:W-:Y:S01]  /*2d40*/  LOP3.LUT R151, R211, 0x90, R212, 0x78, !PT ;  /* 0x00000090d3977812 */ /* 0x000fe200078e78d4 */
[----:B--2---:R2:W-:Y:S01]  /*2d50*/  STS.U16 [R3+UR9+0x400], R154 ;  /* 0x0004009a03007988 */ /* 0x0045e20008000409 */
[----:B------:R-:W-:-:S03]  /*2d60*/  LOP3.LUT R211, R3, 0x10, RZ, 0x3c, !PT ;  /* 0x0000001003d37812 */ /* 0x000fc600078e3cff */
[----:B------:R0:W-:Y:S04]  /*2d70*/  STS.U16 [R3+UR9+0x2800], R152 ;  /* 0x0028009803007988 */ /* 0x0001e80008000409 */
[----:B---3--:R3:W-:Y:S01]  /*2d80*/  STS.U16 [R3+UR9+0x2400], R153 ;  /* 0x0024009903007988 */ /* 0x0087e20008000409 */
[----:B--2---:R-:W-:-:S03]  /*2d90*/  LOP3.LUT R154, R3, 0x20, RZ, 0x3c, !PT ;  /* 0x00000020039a7812 */ /* 0x004fc600078e3cff */
[----:B------:R2:W-:Y:S01]  /*2da0*/  STS.U16 [R3+UR9+0x2c00], R155 ;  /* 0x002c009b03007988 */ /* 0x0005e20008000409 */
[----:B0-----:R-:W-:-:S03]  /*2db0*/  LOP3.LUT R152, R3, 0x30, RZ, 0x3c, !PT ;  /* 0x0000003003987812 */ /* 0x001fc600078e3cff */
[----:B----4-:R-:W-:Y:S01]  /*2dc0*/  STS.U16 [R3+UR9], R158 ;  /* 0x0000009e03007988 */ /* 0x010fe20008000409 */
[----:B---3--:R-:W-:-:S03]  /*2dd0*/  LOP3.LUT R153, R3, 0x40, RZ, 0x3c, !PT ;  /* 0x0000004003997812 */ /* 0x008fc600078e3cff */
[----:B-----5:R0:W-:Y:S01]  /*2de0*/  STS.U16 [R3+UR9+0x2000], R157 ;  /* 0x0020009d03007988 */ /* 0x0201e20008000409 */
[----:B--2---:R-:W-:-:S03]  /*2df0*/  LOP3.LUT R155, R3, 0x50, RZ, 0x3c, !PT ;  /* 0x00000050039b7812 */ /* 0x004fc600078e3cff */
[----:B------:R-:W-:Y:S04]  /*2e00*/  STS.U16 [R3+UR9+0x800], R159 ;  /* 0x0008009f03007988 */ /* 0x000fe80008000409 */
[----:B------:R2:W-:Y:S01]  /*2e10*/  STS.U16 [R3+UR9+0xc00], R156 ;  /* 0x000c009c03007988 */ /* 0x0005e20008000409 */
[----:B0-----:R-:W-:-:S03]  /*2e20*/  LOP3.LUT R157, R3, 0x60, RZ, 0x3c, !PT ;  /* 0x00000060039d7812 */ /* 0x001fc600078e3cff */
[----:B------:R0:W-:Y:S04]  /*2e30*/  STS.U16 [R211+UR9+0x480], R161 ;  /* 0x000480a1d3007988 */ /* 0x0001e80008000409 */
[----:B------:R0:W-:Y:S01]  /*2e40*/  STS.U16 [R211+UR9+0x2480], R160 ;  /* 0x002480a0d3007988 */ /* 0x0001e20008000409 */
[----:B--2---:R-:W-:-:S03]  /*2e50*/  LOP3.LUT R156, R3, 0x70, RZ, 0x3c, !PT ;  /* 0x00000070039c7812 */ /* 0x004fc600078e3cff */
[----:B------:R0:W-:Y:S01]  /*2e60*/  STS.U16 [R211+UR9+0x880], R163 ;  /* 0x000880a3d3007988 */ /* 0x0001e20008000409 */
[----:B------:R-:W-:-:S03]  /*2e70*/  LOP3.LUT R159, R151, 0x20, RZ, 0x3c, !PT ;  /* 0x00000020979f7812 */ /* 0x000fc600078e3cff */
[----:B------:R0:W-:Y:S04]  /*2e80*/  STS.U16 [R211+UR9+0x2880], R162 ;  /* 0x002880a2d3007988 */ /* 0x0001e80008000409 */
        /* <DEDUP_REMOVED lines=59> */
[----:B------:R0:W-:Y:S01]  /*3240*/  STS.U16 [R159+UR9+0x8700], R229 ;  /* 0x008700e59f007988 */ /* 0x0001e20008000409 */
[----:B-1----:R1:W-:Y:S06]  /*3250*/  MEMBAR.ALL.CTA ;  /* 0x0000000000007992 */ /* 0x0023ec0000008000 */
[----:B-1----:R-:W1:Y:S01]  /*3260*/  FENCE.VIEW.ASYNC.S ;  /* 0x00000000000073c6 */ /* 0x002e620000000000 */
[----:B------:R-:W-:Y:S01]  /*3270*/  SHF.R.S32.HI R158, RZ, 0x1f, R209 ;  /* 0x0000001fff9e7819 */ /* 0x000fe200000114d1 */
[----:B------:R-:W-:-:S03]  /*3280*/  UIADD3 UR4, UPT, UPT, UR9, 0x4000, URZ ;  /* 0x0000400009047890 */ /* 0x000fc6000fffe0ff */
[----:B------:R-:W-:Y:S01]  /*3290*/  LEA.HI R158, R158, R209, RZ, 0x5 ;  /* 0x000000d19e9e7211 */ /* 0x000fe200078f28ff */
[----:B------:R-:W-:Y:S01]  /*32a0*/  USHF.R.U32.HI UR4, URZ, 0x4, UR4 ;  /* 0x00000004ff047899 */ /* 0x000fe20008011604 */
[----:B-1----:R-:W-:Y:S01]  /*32b0*/  BAR.SYNC.DEFER_BLOCKING 0x0 ;  /* 0x0000000000007b1d */ /* 0x002fe20000010000 */
[----:B------:R-:W-:Y:S02]  /*32c0*/  ISETP.LT.OR P1, PT, R209, 0x20, P0 ;  /* 0x00000020d100780c */ /* 0x000fe40000721670 */
[----:B------:R-:W-:Y:S01]  /*32d0*/  SHF.R.S32.HI R158, RZ, 0x5, R158 ;  /* 0x00000005ff9e7819 */ /* 0x000fe2000001149e */
[----:B------:R-:W-:-:S03]  /*32e0*/  USGXT.U32 UR16, UR4, 0xe ;  /* 0x0000000e0410789a */ /* 0x000fc60008000000 */
[----:B------:R-:W-:Y:S01]  /*32f0*/  VIMNMX R158, PT, PT, R158, 0x1, !PT ;  /* 0x000000019e9e7848 */ /* 0x000fe20007fe0100 */
[----:B------:R-:W-:Y:S01]  /*3300*/  UIADD3 UR18, UP1, UPT, UR16, 0x1000080, URZ ;  /* 0x0100008010127890 */ /* 0x000fe2000ff3e0ff */
[----:B------:R-:W-:-:S03]  /*3310*/  UMOV UR4, URZ ;  /* 0x000000ff00047c82 */ /* 0x000fc60008000000 */
[----:B------:R-:W-:Y:S01]  /*3320*/  VIADD R158, R158, 0xffffffff ;  /* 0xffffffff9e9e7836 */ /* 0x000fe20000000000 */
[----:B------:R-:W-:-:S04]  /*3330*/  UIADD3.X UR19, UPT, UPT, UR4, 0x40004040, URZ, UP1, !UPT ;  /* 0x4000404004137890 */ /* 0x000fc80008ffe4ff */
[----:B------:R-:W-:Y:S01]  /*3340*/  ISETP.NE.U32.AND P3, PT, R158, RZ, PT ;  /* 0x000000ff9e00720c */ /* 0x000fe20003f65070 */
[----:B0-----:R-:W-:-:S12]  /*3350*/  @P1 BRA `(.L_x_6) ;  /* 0x0000000000901947 */ /* 0x001fd80003800000 */
[----:B------:R-:W-:Y:S02]  /*3360*/  USHF.R.U32.HI UR14, URZ, 0x4, UR9 ;  /* 0x00000004ff0e7899 */ /* 0x000fe40008011609 */
[----:B------:R-:W-:Y:S02]  /*3370*/  UIADD3 UR5, UPT, UPT, UR9, 0x8000, URZ ;  /* 0x0000800009057890 */ /* 0x000fe4000fffe0ff */
[----:B------:R-:W-:Y:S02]  /*3380*/  USGXT.U32 UR14, UR14, 0xe ;  /* 0x0000000e0e0e789a */ /* 0x000fe40008000000 */
[----:B------:R-:W-:Y:S02]  /*3390*/  USHF.R.U32.HI UR5, URZ, 0x4, UR5 ;  /* 0x00000004ff057899 */ /* 0x000fe40008011605 */
[----:B------:R-:W-:Y:S01]  /*33a0*/  UIADD3 UR26, UP1, UPT, UR14, 0x1000080, URZ ;  /* 0x010000800e1a7890 */ /* 0x000fe2000ff3e0ff */
[----:B------:R-:W-:Y:S01]  /*33b0*/  UMOV UR4, URZ ;  /* 0x000000ff00047c82 */ /* 0x000fe20008000000 */
[----:B------:R-:W-:-:S02]  /*33c0*/  USGXT.U32 UR6, UR5, 0xe ;  /* 0x0000000e0506789a */ /* 0x000fc40008000000 */
[----:B------:R-:W-:Y:S01]  /*33d0*/  UIADD3.X UR27, UPT, UPT, UR4, 0x40004040, URZ, UP1, !UPT ;  /* 0x40004040041b7890 */ /* 0x000fe20008ffe4ff */
[----:B------:R-:W-:Y:S01]  /*33e0*/  UMOV UR12, 0xfffffffe ;  /* 0xfffffffe000c7882 */ /* 0x000fe20000000000 */
[----:B------:R-:W-:Y:S01]  /*33f0*/  UMOV UR13, 0x7fffbfdf ;  /* 0x7fffbfdf000d7882 */ /* 0x000fe20000000000 */
[----:B------:R-:W-:Y:S01]  /*3400*/  UMOV UR7, URZ ;  /* 0x000000ff00077c82 */ /* 0x000fe20008000000 */
[----:B------:R-:W-:Y:S02]  /*3410*/  ULOP3.LUT UR14, UR14, 0x1000000, URZ, 0xfc, !UPT ;  /* 0x010000000e0e7892 */ /* 0x000fe4000f8efcff */
[----:B------:R-:W-:Y:S02]  /*3420*/  UIADD3.64 UR12, UPT, UPT, UR6, -UR12, URZ ;  /* 0x8000000c060c7297 */ /* 0x000fe4000fffe0ff */
[----:B------:R-:W-:Y:S02]  /*3430*/  UIADD3 UR17, UPT, UPT, UR8, 0x20, URZ ;  /* 0x0000002008117890 */ /* 0x000fe4000fffe0ff */
[----:B------:R-:W-:-:S02]  /*3440*/  UIADD3.64 UR20, UPT, UPT, UR26, 0x180, URZ ;  /* 0x000001801a147897 */ /* 0x000fc4000fffe0ff */
[----:B------:R-:W-:Y:S02]  /*3450*/  UIADD3 UR34, UPT, UPT, UR8, 0x20, URZ ;  /* 0x0000002008227890 */ /* 0x000fe4000fffe0ff */
[----:B------:R-:W-:Y:S01]  /*3460*/  UIADD3.64 UR24, UPT, UPT, UR26, 0x200, URZ ;  /* 0x000002001a187897 */ /* 0x000fe2000fffe0ff */
[----:B------:R-:W-:Y:S01]  /*3470*/  UMOV UR28, 0x0 ;  /* 0x00000000001c7882 */ /* 0x000fe20000000000 */
[----:B------:R-:W-:Y:S01]  /*3480*/  UMOV UR29, 0x8088010 ;  /* 0x08088010001d7882 */ /* 0x000fe20000000000 */
[----:B------:R-:W-:Y:S01]  /*3490*/  UMOV UR7, 0x80004020 ;  /* 0x8000402000077882 */ /* 0x000fe20000000000 */
[----:B------:R-:W-:Y:S01]  /*34a0*/  UMOV UR15, 0x40004040 ;  /* 0x40004040000f7882 */ /* 0x000fe20000000000 */
[----:B------:R-:W-:Y:S01]  /*34b0*/  UMOV UR30, 0x0 ;  /* 0x00000000001e7882 */ /* 0x000fe20000000000 */
[----:B------:R-:W-:Y:S01]  /*34c0*/  UMOV UR31, 0x8088010 ;  /* 0x08088010001f7882 */ /* 0x000fe20000000000 */
[----:B------:R-:W-:Y:S01]  /*34d0*/  UMOV UR32, 0x0 ;  /* 0x0000000000207882 */ /* 0x000fe20000000000 */
[----:B------:R-:W-:Y:S01]  /*34e0*/  UMOV UR33, 0x8088010 ;  /* 0x0808801000217882 */ /* 0x000fe20000000000 */
[----:B------:R-:W-:Y:S01]  /*34f0*/  UMOV UR4, UR11 ;  /* 0x0000000b00047c82 */ /* 0x000fe20008000000 */
[----:B------:R-:W-:Y:S01]  /*3500*/  UMOV UR5, URZ ;  /* 0x000000ff00057c82 */ /* 0x000fe20008000000 */
[----:B------:R0:W-:Y:S01]  /*3510*/  UTCHMMA gdesc[UR14], gdesc[UR6], tmem[UR8], tmem[UR28], idesc[UR29], !UPT ;  /* 0x00ff1c060e0075ea */ /* 0x0001e2000f800008 */
[----:B------:R-:W-:Y:S01]  /*3520*/  UMOV UR36, 0x0 ;  /* 0x0000000000247882 */ /* 0x000fe20000000000 */
[----:B------:R-:W-:Y:S01]  /*3530*/  UMOV UR37, 0x8088010 ;  /* 0x0808801000257882 */ /* 0x000fe20000000000 */
[----:B------:R0:W-:Y:S01]  /*3540*/  UTCHMMA gdesc[UR26], gdesc[UR12], tmem[UR8], tmem[UR30], idesc[UR31], UPT ;  /* 0x00ff1e0c1a0075ea */ /* 0x0001e2000b800008 */
[----:B------:R-:W-:Y:S01]  /*3550*/  UMOV UR4, UR4 ;  /* 0x0000000400047c82 */ /* 0x000fe20008000000 */
[----:B------:R0:W-:Y:S01]  /*3560*/  UTCHMMA gdesc[UR20], gdesc[UR6], tmem[UR17], tmem[UR32], idesc[UR33], !UPT ;  /* 0x00ff2006140075ea */ /* 0x0001e2000f800011 */
[----:B------:R0:W-:Y:S01]  /*3570*/  UTCHMMA gdesc[UR24], gdesc[UR12], tmem[UR34], tmem[UR36], idesc[UR37], UPT ;  /* 0x00ff240c180075ea */ /* 0x0001e2000b800022 */
[----:B------:R0:W-:Y:S01]  /*3580*/  UTCBAR [UR4], URZ ;  /* 0x000000ff040073e9 */ /* 0x0001e200080000ff */
[----:B------:R-:W-:Y:S01]  /*3590*/  NOP ;  /* 0x0000000000007918 */ /* 0x000fe20000000000 */
.L_x_6:
[----:B0-----:R-:W-:Y:S01]  /*35a0*/  UMOV UR4, URZ ;  /* 0x000000ff00047c82 */ /* 0x001fe20008000000 */
[----:B------:R-:W-:Y:S02]  /*35b0*/  IMAD.SHL.U32 R215, R32, 0x20, RZ ;  /* 0x0000002020d77824 */ /* 0x000fe400078e00ff */
[----:B------:R-:W-:Y:S01]  /*35c0*/  IMAD.SHL.U32 R217, R33, 0x20, RZ ;  /* 0x0000002021d97824 */ /* 0x000fe200078e00ff */
[----:B------:R-:W-:Y:S06]  /*35d0*/  @!P3 BRA `(.L_x_7) ;  /* 0x0000001400e4b947 */ /* 0x000fec0003800000 */
[----:B------:R-:W-:Y:S01]  /*35e0*/  UIADD3 UR5, UPT, UPT, UR9, 0x8800, URZ ;  /* 0x0000880009057890 */ /* 0x000fe2000fffe0ff */
[----:B------:R-:W-:Y:S01]  /*35f0*/  UMOV UR14, 0xfffffffe ;  /* 0xfffffffe000e7882 */ /* 0x000fe20000000000 */
[----:B------:R-:W-:Y:S02]  /*3600*/  UMOV UR15, 0x7fffbfdf ;  /* 0x7fffbfdf000f7882 */ /* 0x000fe40000000000 */
[----:B------:R-:W-:Y:S01]  /*3610*/  USHF.R.U32.HI UR5, URZ, 0x4, UR5 ;  /* 0x00000004ff057899 */ /* 0x000fe20008011605 */
[----:B------:R-:W-:Y:S01]  /*3620*/  UMOV UR7, URZ ;  /* 0x000000ff00077c82 */ /* 0x000fe20008000000 */
[----:B------:R-:W-:Y:S02]  /*3630*/  ULOP3.LUT UR16, UR16, 0x1000000, URZ, 0xfc, !UPT ;  /* 0x0100000010107892 */ /* 0x000fe4000f8efcff */
[----:B------:R-:W-:Y:S02]  /*3640*/  USGXT.U32 UR6, UR5, 0xe ;  /* 0x0000000e0506789a */ /* 0x000fe40008000000 */
[----:B------:R-:W-:-:S02]  /*3650*/  UIADD3.64 UR26, UPT, UPT, UR18, 0x180, URZ ;  /* 0x00000180121a7897 */ /* 0x000fc4000fffe0ff */
[----:B------:R-:W-:Y:S02]  /*3660*/  UIADD3.64 UR28, UPT, UPT, UR18, 0x200, URZ ;  /* 0x00000200121c7897 */ /* 0x000fe4000fffe0ff */
[----:B------:R-:W-:Y:S01]  /*3670*/  UIADD3.64 UR14, UPT, UPT, UR6, -UR14, URZ ;  /* 0x8000000e060e7297 */ /* 0x000fe2000fffe0ff */
[----:B------:R-:W-:Y:S01]  /*3680*/  UMOV UR24, 0x1 ;  /* 0x0000000100187882 */ /* 0x000fe20000000000 */
[----:B------:R-:W-:Y:S01]  /*3690*/  UMOV UR5, URZ ;  /* 0x000000ff00057c82 */ /* 0x000fe20008000000 */
[----:B------:R-:W-:Y:S01]  /*36a0*/  UMOV UR12, UR6 ;  /* 0x00000006000c7c82 */ /* 0x000fe20008000000 */
[----:B------:R-:W-:-:S08]  /*36b0*/  UMOV UR13, 0x80004020 ;  /* 0x80004020000d7882 */ /* 0x000fd00000000000 */
.L_x_10:
[----:B------:R-:W-:Y:S01]  /*36c0*/  USHF.L.U32 UR4, UR4, 0x1f, URZ ;  /* 0x0000001f04047899 */ /* 0x000fe200080006ff */
[----:B------:R-:W-:-:S04]  /*36d0*/  IMAD.WIDE R128, R217, 0x2, R128 ;  /* 0x00000002d9807825 */ /* 0x000fc800078e0280 */
[----:B------:R-:W-:-:S04]  /*36e0*/  IMAD.WIDE R130, R217, 0x2, R130 ;  /* 0x00000002d9827825 */ /* 0x000fc800078e0282 */
[----:B0-----:R-:W-:-:S04]  /*36f0*/  IMAD.U32 R32, RZ, RZ, UR4 ;  /* 0x00000004ff207e24 */ /* 0x001fc8000f8e00ff */
[----:B------:R-:W0:Y:S02]  /*3700*/  SYNCS.PHASECHK.TRANS64.TRYWAIT P1, [UR11], R32 ;  /* 0x00000020ff0075a7 */ /* 0x000e24000802110b */
[----:B0-----:R-:W-:Y:S05]  /*3710*/  @!P1 BRA `(.L_x_8) ;  /* 0x0000003000209947 */ /* 0x001fea0003800000 */
.L_x_16:
[C---:B------:R-:W-:Y:S01]  /*3720*/  ISETP.GT.AND P4, PT, R150.reuse, RZ, PT ;  /* 0x000000ff9600720c */ /* 0x040fe20003f84270 */
[C---:B------:R-:W-:Y:S01]  /*3730*/  IMAD.WIDE R68, R215.reuse, 0x2, R68 ;  /* 0x00000002d7447825 */ /* 0x040fe200078e0244 */
[----:B------:R-:W-:Y:S02]  /*3740*/  ISETP.GT.AND P6, PT, R150, 0x2, PT ;  /* 0x000000029600780c */ /* 0x000fe40003fc4270 */
[----:B------:R-:W-:Y:S01]  /*3750*/  PRMT R32, RZ, 0x7610, R32 ;  /* 0x00007610ff207816 */ /* 0x000fe20000000020 */
[C---:B------:R-:W-:Y:S01]  /*3760*/  IMAD.WIDE R66, R215.reuse, 0x2, R66 ;  /* 0x00000002d7427825 */ /* 0x040fe200078e0242 */
[----:B------:R-:W-:Y:S02]  /*3770*/  PRMT R160, RZ, 0x7610, R160 ;  /* 0x00007610ffa07816 */ /* 0x000fe400000000a0 */
[----:B------:R-:W-:Y:S01]  /*3780*/  PRMT R33, RZ, 0x7610, R33 ;  /* 0x00007610ff217816 */ /* 0x000fe20000000021 */
[----:B------:R-:W-:Y:S01]  /*3790*/  IMAD.WIDE R36, R215, 0x2, R36 ;  /* 0x00000002d7247825 */ /* 0x000fe200078e0224 */
[----:B------:R-:W-:-:S02]  /*37a0*/  PRMT R161, RZ, 0x7610, R161 ;  /* 0x00007610ffa17816 */ /* 0x000fc400000000a1 */
[C---:B------:R-:W-:Y:S01]  /*37b0*/  ISETP.GT.AND P5, PT, R150.reuse, 0x1, PT ;  /* 0x000000019600780c */ /* 0x040fe20003fa4270 */
[C---:B------:R-:W-:Y:S01]  /*37c0*/  IMAD.WIDE R34, R215.reuse, 0x2, R34 ;  /* 0x00000002d7227825 */ /* 0x040fe200078e0222 */
[----:B------:R-:W2:Y:S01]  /*37d0*/  @P4 LDG.E.U16 R160, desc[UR22][R36.64] ;  /* 0x0000001624a04981 */ /* 0x000ea2000c1e1500 */
[C---:B------:R-:W-:Y:S02]  /*37e0*/  ISETP.GT.AND P1, PT, R150.reuse, 0x3, PT ;  /* 0x000000039600780c */ /* 0x040fe40003f24270 */
[C---:B------:R-:W-:Y:S01]  /*37f0*/  ISETP.GT.AND P3, PT, R150.reuse, 0x4, PT ;  /* 0x000000049600780c */ /* 0x040fe20003f64270 */
[----:B------:R-:W3:Y:S01]  /*3800*/  @P4 LDG.E.U16 R32, desc[UR22][R34.64] ;  /* 0x0000001622204981 */ /* 0x000ee2000c1e1500 */
[----:B------:R-:W-:Y:S01]  /*3810*/  ISETP.GT.AND P4, PT, R150, 0x5, PT ;  /* 0x000000059600780c */ /* 0x000fe20003f84270 */
[C---:B------:R-:W-:Y:S01]  /*3820*/  IMAD.WIDE R140, R215.reuse, 0x2, R140 ;  /* 0x00000002d78c7825 */ /* 0x040fe200078e028c */
[----:B------:R-:W-:Y:S01]  /*3830*/  PRMT R162, RZ, 0x7610, R162 ;  /* 0x00007610ffa27816 */ /* 0x000fe200000000a2 */
[----:B------:R-:W4:Y:S01]  /*3840*/  @P6 LDG.E.U16 R33, desc[UR22][R66.64] ;  /* 0x0000001642216981 */ /* 0x000f22000c1e1500 */
[----:B------:R-:W-:Y:S01]  /*3850*/  PRMT R164, RZ, 0x7610, R164 ;  /* 0x00007610ffa47816 */ /* 0x000fe200000000a4 */
[----:B------:R-:W-:-:S02]  /*3860*/  IMAD.WIDE R148, R215, 0x2, R148 ;  /* 0x00000002d7947825 */ /* 0x000fc400078e0294 */
[----:B------:R-:W5:Y:S01]  /*3870*/  @P6 LDG.E.U16 R161, desc[UR22][R68.64] ;  /* 0x0000001644a16981 */ /* 0x000f62000c1e1500 */
[----:B------:R-:W-:Y:S01]  /*3880*/  ISETP.GT.AND P6, PT, R150, 0x7, PT ;  /* 0x000000079600780c */ /* 0x000fe20003fc4270 */
[C---:B------:R-:W-:Y:S01]  /*3890*/  IMAD.WIDE R28, R215.reuse, 0x2, R28 ;  /* 0x00000002d71c7825 */ /* 0x040fe200078e021c */
[----:B------:R-:W-:Y:S02]  /*38a0*/  PRMT R163, RZ, 0x7610, R163 ;  /* 0x00007610ffa37816 */ /* 0x000fe400000000a3 */
[----:B------:R-:W-:Y:S01]  /*38b0*/  PRMT R165, RZ, 0x7610, R165 ;  /* 0x00007610ffa57816 */ /* 0x000fe200000000a5 */
[C---:B------:R-:W-:Y:S01]  /*38c0*/  IMAD.WIDE R30, R215.reuse, 0x2, R30 ;  /* 0x00000002d71e7825 */ /* 0x040fe200078e021e */
[----:B------:R-:W-:Y:S02]  /*38d0*/  PRMT R166, RZ, 0x7610, R166 ;  /* 0x00007610ffa67816 */ /* 0x000fe400000000a6 */
[----:B------:R-:W-:Y:S01]  /*38e0*/  PRMT R168, RZ, 0x7610, R168 ;  /* 0x00007610ffa87816 */ /* 0x000fe200000000a8 */
[----:B------:R-:W-:Y:S01]  /*38f0*/  IMAD.WIDE R100, R215, 0x2, R100 ;  /* 0x00000002d7647825 */ /* 0x000fe200078e0264 */
[----:B------:R-:W-:-:S02]  /*3900*/  PRMT R170, RZ, 0x7610, R170 ;  /* 0x00007610ffaa7816 */ /* 0x000fc400000000aa */
[----:B------:R-:W-:Y:S01]  /*3910*/  PRMT R172, RZ, 0x7610, R172 ;  /* 0x00007610ffac7816 */ /* 0x000fe200000000ac */
[C---:B------:R-:W-:Y:S01]  /*3920*/  IMAD.WIDE R98, R215.reuse, 0x2, R98 ;  /* 0x00000002d7627825 */ /* 0x040fe200078e0262 */
[----:B------:R-:W-:Y:S01]  /*3930*/  PRMT R167, RZ, 0x7610, R167 ;  /* 0x00007610ffa77816 */ /* 0x000fe200000000a7 */
[----:B------:R-:W2:Y:S01]  /*3940*/  @P3 LDG.E.U16 R168, desc[UR22][R100.64] ;  /* 0x0000001664a83981 */ /* 0x000ea2000c1e1500 */
[----:B------:R-:W-:Y:S01]  /*3950*/  PRMT R169, RZ, 0x7610, R169 ;  /* 0x00007610ffa97816 */ /* 0x000fe200000000a9 */
[C---:B------:R-:W-:Y:S02]  /*3960*/  IMAD.WIDE R84, R215.reuse, 0x2, R84 ;  /* 0x00000002d7547825 */ /* 0x040fe400078e0254 */
[----:B------:R-:W2:Y:S02]  /*3970*/  @P3 LDG.E.U16 R166, desc[UR22][R98.64] ;  /* 0x0000001662a63981 */ /* 0x000ea4000c1e1500 */
[----:B------:R-:W-:-:S04]  /*3980*/  IMAD.WIDE R82, R215, 0x2, R82 ;  /* 0x00000002d7527825 */ /* 0x000fc800078e0252 */
[C---:B------:R-:W-:Y:S01]  /*3990*/  IMAD.WIDE R64, R215.reuse, 0x2, R64 ;  /* 0x00000002d7407825 */ /* 0x040fe200078e0240 */
[----:B------:R-:W2:Y:S03]  /*39a0*/  @P1 LDG.E.U16 R163, desc[UR22][R82.64] ;  /* 0x0000001652a31981 */ /* 0x000ea6000c1e1500 */
[C---:B------:R-:W-:Y:S01]  /*39b0*/  IMAD.WIDE R62, R215.reuse, 0x2, R62 ;  /* 0x00000002d73e7825 */ /* 0x040fe200078e023e */
[----:B------:R-:W2:Y:S01]  /*39c0*/  @P5 LDG.E.U16 R164, desc[UR22][R64.64] ;  /* 0x0000001640a45981 */ /* 0x000ea2000c1e1500 */
[C---:B------:R-:W-:Y:S02]  /*39d0*/  ISETP.GT.AND P3, PT, R150.reuse, 0x9, PT ;  /* 0x000000099600780c */ /* 0x040fe40003f64270 */
[----:B------:R-:W-:Y:S01]  /*39e0*/  IMAD.WIDE R104, R215, 0x2, R104 ;  /* 0x00000002d7687825 */ /* 0x000fe200078e0268 */
[----:B------:R-:W2:Y:S01]  /*39f0*/  @P5 LDG.E.U16 R162, desc[UR22][R62.64] ;  /* 0x000000163ea25981 */ /* 0x000ea2000c1e1500 */
[----:B------:R-:W-:-:S02]  /*3a00*/  ISETP.GT.AND P5, PT, R150, 0x6, PT ;  /* 0x000000069600780c */ /* 0x000fc40003fa4270 */
[C---:B------:R-:W-:Y:S01]  /*3a10*/  IMAD.WIDE R102, R215.reuse, 0x2, R102 ;  /* 0x00000002d7667825 */ /* 0x040fe200078e0266 */
[----:B------:R-:W2:Y:S01]  /*3a20*/  @P1 LDG.E.U16 R165, desc[UR22][R84.64] ;  /* 0x0000001654a51981 */ /* 0x000ea2000c1e1500 */
[C---:B------:R-:W-:Y:S02]  /*3a30*/  ISETP.GT.AND P1, PT, R150.reuse, 0x8, PT ;  /* 0x000000089600780c */ /* 0x040fe40003f24270 */
[C---:B------:R-:W-:Y:S01]  /*3a40*/  IMAD.WIDE R72, R215.reuse, 0x2, R72 ;  /* 0x00000002d7487825 */ /* 0x040fe200078e0248 */
[----:B------:R-:W2:Y:S03]  /*3a50*/  @P4 LDG.E.U16 R170, desc[UR22][R30.64] ;  /* 0x000000161eaa4981 */ /* 0x000ea6000c1e1500 */
[----:B------:R-:W-:Y:S01]  /*3a60*/  IMAD.WIDE R70, R215, 0x2, R70 ;  /* 0x00000002d7467825 */ /* 0x000fe200078e0246 */
[----:B------:R-:W4:Y:S01]  /*3a70*/  @P4 LDG.E.U16 R172, desc[UR22][R28.64] ;  /* 0x000000161cac4981 */ /* 0x000f22000c1e1500 */
[----:B------:R-:W-:-:S02]  /*3a80*/  ISETP.GT.AND P4, PT, R150, 0xa, PT ;  /* 0x0000000a9600780c */ /* 0x000fc40003f84270 */
[C---:B------:R-:W-:Y:S01]  /*3a90*/  IMAD.WIDE R52, R215.reuse, 0x2, R52 ;  /* 0x00000002d7347825 */ /* 0x040fe200078e0234 */
[----:B------:R-:W4:Y:S03]  /*3aa0*/  @P6 LDG.E.U16 R167, desc[UR22][R148.64] ;  /* 0x0000001694a76981 */ /* 0x000f26000c1e1500 */
[C---:B------:R-:W-:Y:S01]  /*3ab0*/  IMAD.WIDE R50, R215.reuse, 0x2, R50 ;  /* 0x00000002d7327825 */ /* 0x040fe200078e0232 */
[----:B------:R-:W4:Y:S01]  /*3ac0*/  @P6 LDG.E.U16 R169, desc[UR22][R140.64] ;  /* 0x000000168ca96981 */ /* 0x000f22000c1e1500 */
[----:B------:R-:W-:Y:S02]  /*3ad0*/  ISETP.GT.AND P6, PT, R150, 0xc, PT ;  /* 0x0000000c9600780c */ /* 0x000fe40003fc4270 */
[----:B------:R-:W-:Y:S01]  /*3ae0*/  PRMT R174, RZ, 0x7610, R174 ;  /* 0x00007610ffae7816 */ /* 0x000fe200000000ae */
[----:B------:R-:W-:Y:S01]  /*3af0*/  IMAD.WIDE R40, R215, 0x2, R40 ;  /* 0x00000002d7287825 */ /* 0x000fe200078e0228 */
[----:B------:R-:W-:-:S02]  /*3b00*/  PRMT R176, RZ, 0x7610, R176 ;  /* 0x00007610ffb07816 */ /* 0x000fc400000000b0 */
[----:B------:R-:W-:Y:S01]  /*3b10*/  PRMT R178, RZ, 0x7610, R178 ;  /* 0x00007610ffb27816 */ /* 0x000fe200000000b2 */
[C---:B------:R-:W-:Y:S01]  /*3b20*/  IMAD.WIDE R38, R215.reuse, 0x2, R38 ;  /* 0x00000002d7267825 */ /* 0x040fe200078e0226 */
[----:B------:R-:W-:Y:S02]  /*3b30*/  PRMT R180, RZ, 0x7610, R180 ;  /* 0x00007610ffb47816 */ /* 0x000fe400000000b4 */
[----:B------:R-:W-:Y:S01]  /*3b40*/  PRMT R182, RZ, 0x7610, R182 ;  /* 0x00007610ffb67816 */ /* 0x000fe200000000b6 */
[C---:B------:R-:W-:Y:S01]  /*3b50*/  IMAD.WIDE R12, R215.reuse, 0x2, R12 ;  /* 0x00000002d70c7825 */ /* 0x040fe200078e020c */
[----:B------:R-:W-:Y:S01]  /*3b60*/  PRMT R184, RZ, 0x7610, R184 ;  /* 0x00007610ffb87816 */ /* 0x000fe200000000b8 */
[----:B------:R-:W4:Y:S01]  /*3b70*/  @P1 LDG.E.U16 R178, desc[UR22][R38.64] ;  /* 0x0000001626b21981 */ /* 0x000f22000c1e1500 */
[----:B------:R-:W-:Y:S01]  /*3b80*/  PRMT R171, RZ, 0x7610, R171 ;  /* 0x00007610ffab7816 */ /* 0x000fe200000000ab */
[C---:B------:R-:W-:Y:S01]  /*3b90*/  IMAD.WIDE R14, R215.reuse, 0x2, R14 ;  /* 0x00000002d70e7825 */ /* 0x040fe200078e020e */
[----:B------:R-:W-:Y:S01]  /*3ba0*/  PRMT R173, RZ, 0x7610, R173 ;  /* 0x00007610ffad7816 */ /* 0x000fe200000000ad */
[----:B------:R-:W5:Y:S01]  /*3bb0*/  @P5 LDG.E.U16 R176, desc[UR22][R12.64] ;  /* 0x000000160cb05981 */ /* 0x000f62000c1e1500 */
[----:B------:R-:W-:Y:S01]  /*3bc0*/  PRMT R188, RZ, 0x7610, R188 ;  /* 0x00007610ffbc7816 */ /* 0x000fe200000000bc */
[C---:B------:R-:W-:Y:S01]  /*3bd0*/  IMAD.WIDE R56, R215.reuse, 0x2, R56 ;  /* 0x00000002d7387825 */ /* 0x040fe200078e0238 */
[----:B------:R-:W-:Y:S01]  /*3be0*/  PRMT R190, RZ, 0x7610, R190 ;  /* 0x00007610ffbe7816 */ /* 0x000fe200000000be */
[----:B------:R-:W5:Y:S01]  /*3bf0*/  @P5 LDG.E.U16 R174, desc[UR22][R14.64] ;  /* 0x000000160eae5981 */ /* 0x000f62000c1e1500 */
[----:B------:R-:W-:Y:S01]  /*3c00*/  ISETP.GT.AND P5, PT, R150, 0xb, PT ;  /* 0x0000000b9600780c */ /* 0x000fe20003fa4270 */
[----:B------:R-:W-:-:S02]  /*3c10*/  IMAD.WIDE R54, R215, 0x2, R54 ;  /* 0x00000002d7367825 */ /* 0x000fc400078e0236 */
[----:B------:R-:W5:Y:S01]  /*3c20*/  @P1 LDG.E.U16 R180, desc[UR22][R40.64] ;  /* 0x0000001628b41981 */ /* 0x000f62000c1e1500 */
[C---:B------:R-:W-:Y:S01]  /*3c30*/  ISETP.GT.AND P1, PT, R150.reuse, 0xd, PT ;  /* 0x0000000d9600780c */ /* 0x040fe20003f24270 */
[C---:B------:R-:W-:Y:S02]  /*3c40*/  IMAD.WIDE R138, R215.reuse, 0x2, R138 ;  /* 0x00000002d78a7825 */ /* 0x040fe400078e028a */
[----:B------:R-:W5:Y:S02]  /*3c50*/  @P3 LDG.E.U16 R182, desc[UR22][R50.64] ;  /* 0x0000001632b63981 */ /* 0x000f64000c1e1500 */
[C---:B------:R-:W-:Y:S02]  /*3c60*/  IMAD.WIDE R146, R215.reuse, 0x2, R146 ;  /* 0x00000002d7927825 */ /* 0x040fe400078e0292 */
[----:B------:R-:W5:Y:S01]  /*3c70*/  @P3 LDG.E.U16 R184, desc[UR22][R52.64] ;  /* 0x0000001634b83981 */ /* 0x000f62000c1e1500 */
[----:B------:R-:W-:Y:S01]  /*3c80*/  ISETP.GT.AND P3, PT, R150, 0xe, PT ;  /* 0x0000000e9600780c */ /* 0x000fe20003f64270 */
[----:B------:R-:W-:-:S02]  /*3c90*/  IMAD.WIDE R8, R215, 0x2, R8 ;  /* 0x00000002d7087825 */ /* 0x000fc400078e0208 */
[----:B------:R-:W5:Y:S02]  /*3ca0*/  @P4 LDG.E.U16 R171, desc[UR22][R70.64] ;  /* 0x0000001646ab4981 */ /* 0x000f64000c1e1500 */
[C---:B------:R-:W-:Y:S02]  /*3cb0*/  IMAD.WIDE R10, R215.reuse, 0x2, R10 ;  /* 0x00000002d70a7825 */ /* 0x040fe400078e020a */
[----:B------:R-:W5:Y:S01]  /*3cc0*/  @P4 LDG.E.U16 R173, desc[UR22][R72.64] ;  /* 0x0000001648ad4981 */ /* 0x000f62000c1e1500 */
[----:B------:R-:W-:Y:S01]  /*3cd0*/  ISETP.GT.AND P4, PT, R150, 0xf, PT ;  /* 0x0000000f9600780c */ /* 0x000fe20003f84270 */
[C---:B------:R-:W-:Y:S02]  /*3ce0*/  IMAD.WIDE R24, R215.reuse, 0x2, R24 ;  /* 0x00000002d7187825 */ /* 0x040fe400078e0218 */
[----:B------:R-:W5:Y:S02]  /*3cf0*/  @P6 LDG.E.U16 R188, desc[UR22][R102.64] ;  /* 0x0000001666bc6981 */ /* 0x000f64000c1e1500 */
[----:B------:R-:W-:-:S02]  /*3d00*/  IMAD.WIDE R26, R215, 0x2, R26 ;  /* 0x00000002d71a7825 */ /* 0x000fc400078e021a */
[----:B------:R-:W5:Y:S01]  /*3d10*/  @P6 LDG.E.U16 R190, desc[UR22][R104.64] ;  /* 0x0000001668be6981 */ /* 0x000f62000c1e1500 */
[C---:B------:R-:W-:Y:S01]  /*3d20*/  ISETP.GT.AND P6, PT, R150.reuse, 0x11, PT ;  /* 0x000000119600780c */ /* 0x040fe20003fc4270 */
[C---:B------:R-:W-:Y:S01]  /*3d30*/  IMAD.WIDE R88, R215.reuse, 0x2, R88 ;  /* 0x00000002d7587825 */ /* 0x040fe200078e0258 */
[----:B------:R-:W-:Y:S02]  /*3d40*/  PRMT R175, RZ, 0x7610, R175 ;  /* 0x00007610ffaf7816 */ /* 0x000fe400000000af */
[----:B------:R-:W-:Y:S01]  /*3d50*/  PRMT R177, RZ, 0x7610, R177 ;  /* 0x00007610ffb17816 */ /* 0x000fe200000000b1 */
[C---:B------:R-:W-:Y:S01]  /*3d60*/  IMAD.WIDE R86, R215.reuse, 0x2, R86 ;  /* 0x00000002d7567825 */ /* 0x040fe200078e0256 */
[----:B------:R-:W-:Y:S02]  /*3d70*/  PRMT R192, RZ, 0x7610, R192 ;  /* 0x00007610ffc07816 */ /* 0x000fe400000000c0 */
        /* <DEDUP_REMOVED lines=14> */
[C---:B------:R-:W-:Y:S01]  /*3e60*/  ISETP.GT.AND P5, PT, R150.reuse, 0x10, PT ;  /* 0x000000109600780c */ /* 0x040fe20003fa4270 */
        /* <DEDUP_REMOVED lines=17> */
[----:B------:R-:W-:Y:S01]  /*3f80*/  IMAD.WIDE R96, R215, 0x2, R96 ;  /* 0x00000002d7607825 */ /* 0x000fe200078e0260 */
[----:B------:R-:W-:-:S02]  /*3f90*/  PRMT R200, RZ, 0x7610, R200 ;  /* 0x00007610ffc87816 */ /* 0x000fc400000000c8 */
[----:B------:R-:W-:Y:S01]  /*3fa0*/  PRMT R202, RZ, 0x7610, R202 ;  /* 0x00007610ffca7816 */ /* 0x000fe200000000ca */
[C---:B------:R-:W-:Y:S01]  /*3fb0*/  IMAD.WIDE R94, R215.reuse, 0x2, R94 ;  /* 0x00000002d75e7825 */ /* 0x040fe200078e025e */
[----:B------:R-:W-:Y:S02]  /*3fc0*/  PRMT R183, RZ, 0x7610, R183 ;  /* 0x00007610ffb77816 */ /* 0x000fe400000000b7 */
        /* <DEDUP_REMOVED lines=14> */
[C---:B------:R-:W-:Y:S01]  /*40b0*/  ISETP.GT.AND P5, PT, R150.reuse, 0x15, PT ;  /* 0x000000159600780c */ /* 0x040fe20003fa4270 */
[C---:B------:R-:W-:Y:S01]  /*40c0*/  IMAD.WIDE R58, R215.reuse, 0x2, R58 ;  /* 0x00000002d73a7825 */ /* 0x040fe200078e023a */
[----:B------:R-:W-:Y:S01]  /*40d0*/  ISETP.GT.AND P1, PT, R150, 0x16, PT ;  /* 0x000000169600780c */ /* 0x000fe20003f24270 */
        /* <DEDUP_REMOVED lines=14> */
[C---:B------:R-:W-:Y:S01]  /*41c0*/  IMAD.WIDE R142, R215.reuse, 0x2, R142 ;  /* 0x00000002d78e7825 */ /* 0x040fe200078e028e */
[----:B------:R-:W-:Y:S02]  /*41d0*/  PRMT R212, RZ, 0x7610, R212 ;  /* 0x00007610ffd47816 */ /* 0x000fe400000000d4 */
[----:B------:R-:W-:Y:S01]  /*41e0*/  PRMT R224, RZ, 0x7610, R224 ;  /* 0x00007610ffe07816 */ /* 0x000fe200000000e0 */
[----:B------:R-:W-:Y:S01]  /*41f0*/  IMAD.WIDE R114, R215, 0x2, R114 ;  /* 0x00000002d7727825 */ /* 0x000fe200078e0272 */
[----:B------:R-:W-:-:S02]  /*4200*/  PRMT R226, RZ, 0x7610, R226 ;  /* 0x00007610ffe27816 */ /* 0x000fc400000000e2 */
        /* <DEDUP_REMOVED lines=20> */
[----:B------:R-:W-:Y:S01]  /*4350*/  ISETP.GT.AND P4, PT, R150, 0x1d, PT ;  /* 0x0000001d9600780c */ /* 0x000fe20003f84270 */
[C---:B------:R-:W-:Y:S02]  /*4360*/  IMAD.WIDE R136, R215.reuse, 0x2, R136 ;  /* 0x00000002d7887825 */ /* 0x040fe400078e0288 */
[----:B------:R-:W5:Y:S02]  /*4370*/  @P1 LDG.E.U16 R216, desc[UR22][R6.64] ;  /* 0x0000001606d81981 */ /* 0x000f64000c1e1500 */
[----:B------:R-:W-:Y:S02]  /*4380*/  IMAD.WIDE R144, R215, 0x2, R144 ;  /* 0x00000002d7907825 */ /* 0x000fe400078e0290 */
[----:B------:R-:W5:Y:S02]  /*4390*/  @P6 LDG.E.U16 R199, desc[UR22][R94.64] ;  /* 0x000000165ec76981 */ /* 0x000f64000c1e1500 */
[----:B------:R-:W-:-:S02]  /*43a0*/  IMAD.WIDE R132, R217, 0x2, R132 ;  /* 0x00000002d9847825 */ /* 0x000fc400078e0284 */
[----:B------:R-:W5:Y:S01]  /*43b0*/  @P6 LDG.E.U16 R203, desc[UR22][R96.64] ;  /* 0x0000001660cb6981 */ /* 0x000f62000c1e1500 */
[C---:B------:R-:W-:Y:S01]  /*43c0*/  ISETP.GT.AND P6, PT, R150.reuse, 0x1e, PT ;  /* 0x0000001e9600780c */ /* 0x040fe20003fc4270 */
        /* <DEDUP_REMOVED lines=15> */
[----:B------:R-:W-:Y:S01]  /*44c0*/  IMAD.WIDE R126, R217, 0x2, R126 ;  /* 0x00000002d97e7825 */ /* 0x000fe200078e027e */
[----:B------:R-:W-:Y:S01]  /*44d0*/  PRMT R238, RZ, 0x7610, R238 ;  /* 0x00007610ffee7816 */ /* 0x000fe200000000ee */
[----:B------:R-:W5:Y:S01]  /*44e0*/  @P4 LDG.E.U16 R232, desc[UR22][R18.64] ;  /* 0x0000001612e84981 */ /* 0x000f62000c1e1500 */
[----:B------:R-:W-:-:S02]  /*44f0*/  PRMT R205, RZ, 0x7610, R205 ;  /* 0x00007610ffcd7816 */ /* 0x000fc400000000cd */
[----:B------:R-:W-:Y:S01]  /*4500*/  PRMT R207, RZ, 0x7610, R207 ;  /* 0x00007610ffcf7816 */ /* 0x000fe200000000cf */
[----:B------:R-:W5:Y:S04]  /*4510*/  @P4 LDG.E.U16 R234, desc[UR22][R16.64] ;  /* 0x0000001610ea4981 */ /* 0x000f68000c1e1500 */
[----:B------:R-:W5:Y:S04]  /*4520*/  @P6 LDG.E.U16 R236, desc[UR22][R116.64] ;  /* 0x0000001674ec6981 */ /* 0x000f68000c1e1500 */
[----:B------:R-:W5:Y:S04]  /*4530*/  @P6 LDG.E.U16 R238, desc[UR22][R114.64] ;  /* 0x0000001672ee6981 */ /* 0x000f68000c1e1500 */
[----:B------:R-:W5:Y:S04]  /*4540*/  @P5 LDG.E.U16 R191, desc[UR22][R144.64] ;  /* 0x0000001690bf5981 */ /* 0x000f68000c1e1500 */
[----:B------:R-:W5:Y:S04]  /*4550*/  @P5 LDG.E.U16 R193, desc[UR22][R136.64] ;  /* 0x0000001688c15981 */ /* 0x000f68000c1e1500 */
[----:B------:R-:W5:Y:S04]  /*4560*/  @P1 LDG.E.U16 R205, desc[UR22][R142.64] ;  /* 0x000000168ecd1981 */ /* 0x000f68000c1e1500 */
[----:B------:R-:W5:Y:S01]  /*4570*/  @P1 LDG.E.U16 R207, desc[UR22][R134.64] ;  /* 0x0000001686cf1981 */ /* 0x000f62000c1e1500 */
[----:B------:R-:W-:Y:S01]  /*4580*/  BAR.SYNC.DEFER_BLOCKING 0x0 ;  /* 0x0000000000007b1d */ /* 0x000fe20000010000 */
[----:B------:R-:W-:-:S02]  /*4590*/  ISETP.GE.AND P3, PT, R201, R150, PT ;  /* 0x00000096c900720c */ /* 0x000fc40003f66270 */
[----:B------:R-:W-:Y:S02]  /*45a0*/  PRMT R240, RZ, 0x7610, R240 ;  /* 0x00007610fff07816 */ /* 0x000fe400000000f0 */
[----:B------:R-:W-:Y:S02]  /*45b0*/  PRMT R244, RZ, 0x7610, R244 ;  /* 0x00007610fff47816 */ /* 0x000fe400000000f4 */
[----:B------:R-:W-:Y:S02]  /*45c0*/  PRMT R248, RZ, 0x7610, R248 ;  /* 0x00007610fff87816 */ /* 0x000fe400000000f8 */
[----:B------:R-:W-:Y:S02]  /*45d0*/  PRMT R252, RZ, 0x7610, R252 ;  /* 0x00007610fffc7816 */ /* 0x000fe400000000fc */
[----:B------:R-:W-:Y:S02]  /*45e0*/  PRMT R242, RZ, 0x7610, R242 ;  /* 0x00007610fff27816 */ /* 0x000fe400000000f2 */
[----:B------:R-:W-:-:S02]  /*45f0*/  PRMT R246, RZ, 0x7610, R246 ;  /* 0x00007610fff67816 */ /* 0x000fc400000000f6 */
[----:B------:R-:W-:Y:S02]  /*4600*/  PRMT R250, RZ, 0x7610, R250 ;  /* 0x00007610fffa7816 */ /* 0x000fe400000000fa */
[----:B------:R-:W-:Y:S01]  /*4610*/  PRMT R213, RZ, 0x7610, R213 ;  /* 0x00007610ffd57816 */ /* 0x000fe200000000d5 */
[----:B------:R-:W5:Y:S04]  /*4620*/  @!P3 LDG.E.U16 R240, desc[UR22][R118.64] ;  /* 0x0000001676f0b981 */ /* 0x000f68000c1e1500 */
[----:B------:R-:W5:Y:S04]  /*4630*/  @!P3 LDG.E.U16 R244, desc[UR22][R124.64] ;  /* 0x000000167cf4b981 */ /* 0x000f68000c1e1500 */
[----:B------:R-:W5:Y:S04]  /*4640*/  @!P3 LDG.E.U16 R248, desc[UR22][R132.64] ;  /* 0x0000001684f8b981 */ /* 0x000f68000c1e1500 */
[----:B------:R-:W5:Y:S04]  /*4650*/  @!P3 LDG.E.U16 R252, desc[UR22][R128.64] ;  /* 0x0000001680fcb981 */ /* 0x000f68000c1e1500 */
[----:B------:R-:W5:Y:S04]  /*4660*/  @!P3 LDG.E.U16 R242, desc[UR22][R120.64] ;  /* 0x0000001678f2b981 */ /* 0x000f68000c1e1500 */
[----:B------:R-:W5:Y:S04]  /*4670*/  @!P3 LDG.E.U16 R246, desc[UR22][R122.64] ;  /* 0x000000167af6b981 */ /* 0x000f68000c1e1500 */
[----:B------:R-:W5:Y:S04]  /*4680*/  @!P3 LDG.E.U16 R250, desc[UR22][R130.64] ;  /* 0x0000001682fab981 */ /* 0x000f68000c1e1500 */
[----:B------:R-:W5:Y:S04]  /*4690*/  @!P3 LDG.E.U16 R213, desc[UR22][R126.64] ;  /* 0x000000167ed5b981 */ /* 0x000f68000c1e1500 */
[----:B---3--:R0:W-:Y:S04]  /*46a0*/  STS.U16 [R3+UR9+0x4000], R32 ;  /* 0x0040002003007988 */ /* 0x0081e80008000409 */
[----:B--2---:R0:W-:Y:S04]  /*46b0*/  STS.U16 [R3+UR9+0x6000], R160 ;  /* 0x006000a003007988 */ /* 0x0041e80008000409 */
[----:B----4-:R0:W-:Y:S04]  /*46c0*/  STS.U16 [R3+UR9+0x4400], R178 ;  /* 0x004400b203007988 */ /* 0x0101e80008000409 */
[----:B-----5:R0:W-:Y:S01]  /*46d0*/  STS.U16 [R3+UR9+0x6400], R180 ;  /* 0x006400b403007988 */ /* 0x0201e20008000409 */
[----:B------:R-:W-:-:S04]  /*46e0*/  ULEA UR11, UR24, UR9, 0x3 ;  /* 0x00000009180b7291 */ /* 0x000fc8000f8e18ff */
[----:B------:R-:W-:Y:S01]  /*46f0*/  UIADD3 UR11, UPT, UPT, UR11, 0x9000, URZ ;  /* 0x000090000b0b7890 */ /* 0x000fe2000fffe0ff */
        /* <DEDUP_REMOVED lines=68> */
[----:B------:R1:W-:Y:S06]  /*4b40*/  MEMBAR.ALL.CTA ;  /* 0x0000000000007992 */ /* 0x0003ec0000008000 */
[----:B-1----:R-:W1:Y:S02]  /*4b50*/  FENCE.VIEW.ASYNC.S ;  /* 0x00000000000073c6 */ /* 0x002e640000000000 */
[----:B-1----:R-:W-:Y:S06]  /*4b60*/  BAR.SYNC.DEFER_BLOCKING 0x0 ;  /* 0x0000000000007b1d */ /* 0x002fec0000010000 */
[----:B------:R-:W-:Y:S05]  /*4b70*/  @P0 BRA `(.L_x_9) ;  /* 0x0000000000500947 */ /* 0x000fea0003800000 */
[----:B------:R-:W-:Y:S02]  /*4b80*/  UIADD3 UR25, UPT, UPT, UR8, 0x20, URZ ;  /* 0x0000002008197890 */ /* 0x000fe4000fffe0ff */
[----:B------:R-:W-:Y:S01]  /*4b90*/  UIADD3 UR34, UPT, UPT, UR8, 0x20, URZ ;  /* 0x0000002008227890 */ /* 0x000fe2000fffe0ff */
        /* <DEDUP_REMOVED lines=9> */
[----:B------:R1:W-:Y:S01]  /*4c30*/  UTCHMMA gdesc[UR16], gdesc[UR12], tmem[UR8], tmem[UR20], idesc[UR21], UPT ;  /* 0x00ff140c100075ea */ /* 0x0003e2000b800008 */
[----:B------:R-:W-:Y:S01]  /*4c40*/  UMOV UR36, 0x0 ;  /* 0x0000000000247882 */ /* 0x000fe20000000000 */
[----:B------:R-:W-:Y:S01]  /*4c50*/  UMOV UR37, 0x8088010 ;  /* 0x0808801000257882 */ /* 0x000fe20000000000 */
[----:B------:R1:W-:Y:S01]  /*4c60*/  UTCHMMA gdesc[UR18], gdesc[UR14], tmem[UR8], tmem[UR30], idesc[UR31], UPT ;  /* 0x00ff1e0e120075ea */ /* 0x0003e2000b800008 */
[----:B------:R-:W-:Y:S01]  /*4c70*/  UMOV UR4, UR6 ;  /* 0x0000000600047c82 */ /* 0x000fe20008000000 */
[----:B------:R1:W-:Y:S01]  /*4c80*/  UTCHMMA gdesc[UR26], gdesc[UR12], tmem[UR25], tmem[UR32], idesc[UR33], UPT ;  /* 0x00ff200c1a0075ea */ /* 0x0003e2000b800019 */
[----:B------:R1:W-:Y:S01]  /*4c90*/  UTCHMMA gdesc[UR28], gdesc[UR14], tmem[UR34], tmem[UR36], idesc[UR37], UPT ;  /* 0x00ff240e1c0075ea */ /* 0x0003e2000b800022 */
[----:B------:R1:W-:Y:S01]  /*4ca0*/  UTCBAR [UR4], URZ ;  /* 0x000000ff040073e9 */ /* 0x0003e200080000ff */
[----:B------:R-:W-:Y:S01]  /*4cb0*/  NOP ;  /* 0x0000000000007918 */ /* 0x000fe20000000000 */
.L_x_9:
[----:B------:R-:W-:Y:S01]  /*4cc0*/  UIADD3 UR24, UPT, UPT, UR24, 0x1, URZ ;  /* 0x0000000118187890 */ /* 0x000fe2000fffe0ff */
[----:B------:R-:W-:Y:S02]  /*4cd0*/  VIADD R158, R158, 0xffffffff ;  /* 0xffffffff9e9e7836 */ /* 0x000fe40000000000 */
[----:B------:R-:W-:Y:S01]  /*4ce0*/  VIADD R150, R150, 0xffffffe0 ;  /* 0xffffffe096967836 */ /* 0x000fe20000000000 */
[----:B------:R-:W-:Y:S02]  /*4cf0*/  UISETP.GT.AND UP1, UPT, UR24, 0x1, UPT ;  /* 0x000000011800788c */ /* 0x000fe4000bf24270 */
[----:B------:R-:W-:Y:S02]  /*4d00*/  ISETP.NE.U32.AND P1, PT, R158, RZ, PT ;  /* 0x000000ff9e00720c */ /* 0x000fe40003f25070 */
[----:B-1----:R-:W-:Y:S02]  /*4d10*/  USEL UR4, URZ, 0x1, !UP1 ;  /* 0x00000001ff047887 */ /* 0x002fe4000c800000 */
[----:B------:R-:W-:-:S02]  /*4d20*/  USEL UR24, UR24, URZ, !UP1 ;  /* 0x000000ff18187287 */ /* 0x000fc4000c800000 */
[----:B------:R-:W-:-:S03]  /*4d30*/  ULOP3.LUT UR6, UR5, UR4, URZ, 0x3c, !UPT ;  /* 0x0000000405067292 */ /* 0x000fc6000f8e3cff */
[----:B------:R-:W-:-:S04]  /*4d40*/  UMOV UR4, UR5 ;  /* 0x0000000500047c82 */ /* 0x000fc80008000000 */
[----:B------:R-:W-:Y:S01]  /*4d50*/  UMOV UR5, UR6 ;  /* 0x0000000600057c82 */ /* 0x000fe20008000000 */
[----:B------:R-:W-:Y:S05]  /*4d60*/  @P1 BRA `(.L_x_10) ;  /* 0xffffffe800541947 */ /* 0x000fea000383ffff */
.L_x_7:
[----:B------:R-:W1:Y:S01]  /*4d70*/  LDC R68, c[0x0][0x3b4] ;  /* 0x0000ed00ff447b82 */ /* 0x000e620000000800 */
[----:B------:R-:W-:Y:S01]  /*4d80*/  ISETP.GE.AND P0, PT, R209, 0x20, PT ;  /* 0x00000020d100780c */ /* 0x000fe20003f06270 */
[----:B------:R-:W2:-:S12]  /*4d90*/  LDCU.128 UR12, c[0x0][0x390] ;  /* 0x00007200ff0c77ac */ /* 0x000e980008000c00 */
[----:B------:R-:W-:Y:S05]  /*4da0*/  @!P0 BRA `(.L_x_11) ;  /* 0x0000000000108947 */ /* 0x000fea0003800000 */
[----:B------:R-:W-:-:S06]  /*4db0*/  USHF.L.U32 UR4, UR4, 0x1f, URZ ;  /* 0x0000001f04047899 */ /* 0x000fcc00080006ff */
[----:B0-----:R-:W-:-:S04]  /*4dc0*/  IMAD.U32 R3, RZ, RZ, UR4 ;  /* 0x00000004ff037e24 */ /* 0x001fc8000f8e00ff */
[----:B------:R-:W0:Y:S02]  /*4dd0*/  SYNCS.PHASECHK.TRANS64.TRYWAIT P0, [UR11], R3 ;  /* 0x00000003ff0075a7 */ /* 0x000e24000800110b */
[----:B0-----:R-:W-:Y:S05]  /*4de0*/  @!P0 BRA `(.L_x_12) ;  /* 0x0000001800788947 */ /* 0x001fea0003800000 */
.L_x_11:
[----:B------:R-:W-:Y:S01]  /*4df0*/  BAR.SYNC.DEFER_BLOCKING 0x0 ;  /* 0x0000000000007b1d */ /* 0x000fe20000010000 */
[C---:B0-----:R-:W-:Y:S01]  /*4e00*/  VIADD R3, R0.reuse, 0x3 ;  /* 0x0000000300037836 */ /* 0x041fe20000000000 */
[C---:B--2---:R-:W-:Y:S01]  /*4e10*/  ISETP.GE.AND P0, PT, R0.reuse, UR15, PT ;  /* 0x0000000f00007c0c */ /* 0x044fe2000bf06270 */
[C---:B------:R-:W-:Y:S02]  /*4e20*/  VIADD R69, R0.reuse, 0x1 ;  /* 0x0000000100457836 */ /* 0x040fe40000000000 */
[----:B------:R-:W-:Y:S01]  /*4e30*/  VIADD R70, R0, 0x2 ;  /* 0x0000000200467836 */ /* 0x000fe20000000000 */
[----:B------:R-:W0:Y:S01]  /*4e40*/  LDCU UR4, c[0x0][0x3b8] ;  /* 0x00007700ff0477ac */ /* 0x000e220008000800 */
[----:B------:R-:W-:Y:S01]  /*4e50*/  ISETP.GE.AND P1, PT, R3, UR15, PT ;  /* 0x0000000f03007c0c */ /* 0x000fe2000bf26270 */
[----:B-1----:R-:W-:Y:S01]  /*4e60*/  IMAD R3, R2, R68, RZ ;  /* 0x0000004402037224 */ /* 0x002fe200078e02ff */
[----:B------:R-:W-:Y:S01]  /*4e70*/  ISETP.GE.AND P4, PT, R69, UR15, PT ;  /* 0x0000000f45007c0c */ /* 0x000fe2000bf86270 */
[----:B------:R-:W-:Y:S01]  /*4e80*/  VIADD R69, R0, 0x4 ;  /* 0x0000000400457836 */ /* 0x000fe20000000000 */
[----:B------:R-:W-:Y:S01]  /*4e90*/  ISETP.LT.AND P0, PT, R186, UR14, !P0 ;  /* 0x0000000eba007c0c */ /* 0x000fe2000c701270 */
[----:B------:R-:W-:Y:S01]  /*4ea0*/  VIADD R75, R0, 0x5 ;  /* 0x00000005004b7836 */ /* 0x000fe20000000000 */
[----:B------:R-:W-:Y:S01]  /*4eb0*/  ISETP.GE.AND P3, PT, R70, UR15, PT ;  /* 0x0000000f46007c0c */ /* 0x000fe2000bf66270 */
[C---:B------:R-:W-:Y:S01]  /*4ec0*/  VIADD R77, R0.reuse, 0x6 ;  /* 0x00000006004d7836 */ /* 0x040fe20000000000 */
[----:B------:R-:W-:Y:S01]  /*4ed0*/  ISETP.GE.AND P5, PT, R69, UR15, PT ;  /* 0x0000000f45007c0c */ /* 0x000fe2000bfa6270 */
[----:B------:R-:W1:Y:S02]  /*4ee0*/  @!P2 SYNCS.CCTL.IV [UR9+0x9000] ;  /* 0x00900000ff00a9b1 */ /* 0x000e640008000009 */
[----:B-1----:R-:W-:Y:S01]  /*4ef0*/  BAR.SYNC.DEFER_BLOCKING 0x0 ;  /* 0x0000000000007b1d */ /* 0x002fe20000010000 */
[----:B0-----:R-:W-:-:S05]  /*4f00*/  IMAD R71, R0, UR4, RZ ;  /* 0x0000000400477c24 */ /* 0x001fca000f8e02ff */
[----:B------:R-:W0:Y:S01]  /*4f10*/  LDTM.x64 R4, tmem[UR10] ;  /* 0x0000000a000479ee */ /* 0x000e220008340000 */
[----:B------:R-:W1:Y:S01]  /*4f20*/  @!P2 SYNCS.CCTL.IV [UR9+0x9008] ;  /* 0x00900800ff00a9b1 */ /* 0x000e620008000009 */
[----:B------:R-:W-:Y:S01]  /*4f30*/  ISETP.GE.AND P2, PT, R2, UR14, PT ;  /* 0x0000000e02007c0c */ /* 0x000fe2000bf46270 */
[----:B------:R-:W-:-:S03]  /*4f40*/  NOP ;  /* 0x0000000000007918 */ /* 0x000fc60000000000 */
[----:B------:R-:W-:Y:S02]  /*4f50*/  ISETP.LT.AND P2, PT, R0, UR15, !P2 ;  /* 0x0000000f00007c0c */ /* 0x000fe4000d741270 */
[----:B0-----:R-:W-:Y:S02]  /*4f60*/  F2FP.F16.F32.PACK_AB R76, R37, R36 ;  /* 0x00000024254c723e */ /* 0x001fe400000000ff */
[----:B------:R-:W-:Y:S01]  /*4f70*/  F2FP.F16.F32.PACK_AB R74, R5, R4 ;  /* 0x00000004054a723e */ /* 0x000fe200000000ff */
[----:B------:R-:W-:Y:S01]  /*4f80*/  IMAD R5, R68, 0x80, R3 ;  /* 0x0000008044057824 */ /* 0x000fe200078e0203 */
[C---:B------:R-:W-:Y:S02]  /*4f90*/  LEA R36, P6, R3.reuse, UR12, 0x1 ;  /* 0x0000000c03247c11 */ /* 0x040fe4000f8c08ff */
[----:B------:R-:W-:Y:S02]  /*4fa0*/  PRMT R78, R74, 0x7632, R78 ;  /* 0x000076324a4e7816 */ /* 0x000fe4000000004e */
[----:B------:R-:W-:Y:S01]  /*4fb0*/  LEA.HI.X.SX32 R37, R3, UR13, 0x1, P6 ;  /* 0x0000000d03257c11 */ /* 0x000fe2000b0f0eff */
[----:B------:R-:W-:Y:S01]  /*4fc0*/  VIADD R3, R71, UR4 ;  /* 0x0000000447037c36 */ /* 0x000fe20008000000 */
[----:B------:R-:W-:-:S02]  /*4fd0*/  LEA R4, P6, R5, UR12, 0x1 ;  /* 0x0000000c05047c11 */ /* 0x000fc4000f8c08ff */
[----:B------:R-:W-:Y:S01]  /*4fe0*/  F2FP.F16.F32.PACK_AB R42, R43, R42 ;  /* 0x0000002a2b2a723e */ /* 0x000fe200000000ff */
[--C-:B------:R-:W-:Y:S01]  /*4ff0*/  IMAD.WIDE R68, R71, 0x2, R36.reuse ;  /* 0x0000000247447825 */ /* 0x100fe200078e0224 */
[----:B------:R-:W-:Y:S02]  /*5000*/  LEA.HI.X.SX32 R5, R5, UR13, 0x1, P6 ;  /* 0x0000000d05057c11 */ /* 0x000fe4000b0f0eff */
[----:B------:R-:W-:Y:S01]  /*5010*/  ISETP.LT.AND P6, PT, R2, UR14, !P4 ;  /* 0x0000000e02007c0c */ /* 0x000fe2000e7c1270 */
[----:B------:R-:W-:Y:S01]  /*5020*/  IMAD.WIDE R72, R3, 0x2, R36 ;  /* 0x0000000203487825 */ /* 0x000fe200078e0224 */
[----:B------:R0:W-:Y:S01]  /*5030*/  @P2 STG.E.U16 desc[UR22][R68.64], R74 ;  /* 0x0000004a44002986 */ /* 0x0001e2000c101516 */
[----:B------:R-:W-:Y:S02]  /*5040*/  ISETP.LT.AND P4, PT, R186, UR14, !P4 ;  /* 0x0000000eba007c0c */ /* 0x000fe4000e781270 */
[----:B------:R-:W-:Y:S01]  /*5050*/  IMAD.WIDE R70, R71, 0x2, R4 ;  /* 0x0000000247467825 */ /* 0x000fe200078e0204 */
[----:B------:R-:W-:-:S02]  /*5060*/  ISETP.GE.AND P2, PT, R75, UR15, PT ;  /* 0x0000000f4b007c0c */ /* 0x000fc4000bf46270 */
[----:B------:R-:W-:Y:S01]  /*5070*/  F2FP.F16.F32.PACK_AB R12, R13, R12 ;  /* 0x0000000c0d0c723e */ /* 0x000fe200000000ff */
[----:B------:R-:W-:Y:S01]  /*5080*/  VIADD R75, R3, UR4 ;  /* 0x00000004034b7c36 */ /* 0x000fe20008000000 */
[----:B------:R2:W-:Y:S01]  /*5090*/  @P0 STG.E.U16 desc[UR22][R70.64], R76 ;  /* 0x0000004c46000986 */ /* 0x0005e2000c101516 */
[----:B------:R-:W-:Y:S02]  /*50a0*/  ISETP.GE.AND P0, PT, R77, UR15, PT ;  /* 0x0000000f4d007c0c */ /* 0x000fe4000bf06270 */
[----:B------:R-:W-:Y:S01]  /*50b0*/  F2FP.F16.F32.PACK_AB R44, R45, R44 ;  /* 0x0000002c2d2c723e */ /* 0x000fe200000000ff */
[----:B------:R3:W-:Y:S01]  /*50c0*/  @P6 STG.E.U16 desc[UR22][R72.64], R78 ;  /* 0x0000004e48006986 */ /* 0x0007e2000c101516 */
[----:B------:R-:W-:Y:S01]  /*50d0*/  ISETP.LT.AND P6, PT, R2, UR14, !P3 ;  /* 0x0000000e02007c0c */ /* 0x000fe2000dfc1270 */
[--C-:B0-----:R-:W-:Y:S01]  /*50e0*/  IMAD.WIDE R68, R75, 0x2, R4.reuse ;  /* 0x000000024b447825 */ /* 0x101fe200078e0204 */
[----:B------:R-:W-:Y:S02]  /*50f0*/  ISETP.LT.AND P3, PT, R186, UR14, !P3 ;  /* 0x0000000eba007c0c */ /* 0x000fe4000df61270 */
[----:B------:R-:W-:Y:S01]  /*5100*/  F2FP.F16.F32.PACK_AB R14, R15, R14 ;  /* 0x0000000e0f0e723e */ /* 0x000fe200000000ff */
[C---:B------:R-:W-:Y:S01]  /*5110*/  VIADD R74, R0.reuse, 0x7 ;  /* 0x00000007004a7836 */ /* 0x040fe20000000000 */
[----:B------:R-:W-:Y:S01]  /*5120*/  F2FP.F16.F32.PACK_AB R46, R47, R46 ;  /* 0x0000002e2f2e723e */ /* 0x000fe200000000ff */
[----:B------:R-:W-:Y:S01]  /*5130*/  VIADD R15, R0, 0xf ;  /* 0x0000000f000f7836 */ /* 0x000fe20000000000 */
[----:B--2---:R-:W-:Y:S01]  /*5140*/  F2FP.F16.F32.PACK_AB R71, R7, R6 ;  /* 0x000000060747723e */ /* 0x004fe200000000ff */
[----:B------:R-:W-:Y:S01]  /*5150*/  IMAD.WIDE R6, R3, 0x2, R4 ;  /* 0x0000000203067825 */ /* 0x000fe200078e0204 */
[----:B------:R-:W-:-:S02]  /*5160*/  PRMT R76, R76, 0x7632, R76 ;  /* 0x000076324c4c7816 */ /* 0x000fc4000000004c */
[----:B---3--:R-:W-:Y:S01]  /*5170*/  F2FP.F16.F32.PACK_AB R73, R39, R38 ;  /* 0x000000262749723e */ /* 0x008fe200000000ff */
[----:B------:R-:W-:Y:S01]  /*5180*/  IMAD.WIDE R38, R75, 0x2, R36 ;  /* 0x000000024b267825 */ /* 0x000fe200078e0224 */
[----:B------:R-:W-:Y:S01]  /*5190*/  F2FP.F16.F32.PACK_AB R70, R9, R8 ;  /* 0x000000080946723e */ /* 0x000fe200000000ff */
[----:B------:R0:W-:Y:S01]  /*51a0*/  @P4 STG.E.U16 desc[UR22][R6.64], R76 ;  /* 0x0000004c06004986 */ /* 0x0001e2000c101516 */
[----:B------:R-:W-:Y:S01]  /*51b0*/  F2FP.F16.F32.PACK_AB R72, R41, R40 ;  /* 0x000000282948723e */ /* 0x000fe200000000ff */
[----:B------:R-:W-:Y:S01]  /*51c0*/  VIADD R9, R75, UR4 ;  /* 0x000000044b097c36 */ /* 0x000fe20008000000 */
[----:B------:R-:W-:Y:S01]  /*51d0*/  ISETP.GE.AND P4, PT, R74, UR15, PT ;  /* 0x0000000f4a007c0c */ /* 0x000fe2000bf86270 */
[----:B------:R-:W-:Y:S01]  /*51e0*/  @P6 STG.E.U16 desc[UR22][R38.64], R71 ;  /* 0x0000004726006986 */ /* 0x000fe2000c101516 */
[----:B------:R-:W-:Y:S01]  /*51f0*/  ISETP.LT.AND P6, PT, R2, UR14, !P5 ;  /* 0x0000000e02007c0c */ /* 0x000fe2000efc1270 */
[----:B------:R-:W-:Y:S01]  /*5200*/  VIADD R3, R9, UR4 ;  /* 0x0000000409037c36 */ /* 0x000fe20008000000 */
[----:B------:R-:W-:Y:S01]  /*5210*/  ISETP.LT.AND P5, PT, R186, UR14, !P5 ;  /* 0x0000000eba007c0c */ /* 0x000fe2000efa1270 */
[----:B------:R2:W-:Y:S01]  /*5220*/  @P3 STG.E.U16 desc[UR22][R68.64], R73 ;  /* 0x0000004944003986 */ /* 0x0005e2000c101516 */
[----:B------:R-:W-:Y:S01]  /*5230*/  ISETP.LT.AND P3, PT, R2, UR14, !P1 ;  /* 0x0000000e02007c0c */ /* 0x000fe2000cf61270 */
[----:B------:R-:W-:Y:S01]  /*5240*/  IMAD.WIDE R40, R3, 0x2, R4 ;  /* 0x0000000203287825 */ /* 0x000fe200078e0204 */
[----:B------:R-:W-:-:S02]  /*5250*/  ISETP.LT.AND P1, PT, R186, UR14, !P1 ;  /* 0x0000000eba007c0c */ /* 0x000fc4000cf21270 */
[----:B------:R-:W-:Y:S01]  /*5260*/  F2FP.F16.F32.PACK_AB R16, R17, R16 ;  /* 0x000000101110723e */ /* 0x000fe200000000ff */
[----:B0-----:R-:W-:Y:S01]  /*5270*/  IMAD.WIDE R6, R9, 0x2, R36 ;  /* 0x0000000209067825 */ /* 0x001fe200078e0224 */
[----:B------:R-:W-:Y:S02]  /*5280*/  F2FP.F16.F32.PACK_AB R48, R49, R48 ;  /* 0x000000303130723e */ /* 0x000fe400000000ff */
[----:B------:R-:W-:Y:S01]  /*5290*/  F2FP.F16.F32.PACK_AB R18, R19, R18 ;  /* 0x000000121312723e */ /* 0x000fe200000000ff */
[----:B------:R-:W-:Y:S01]  /*52a0*/  IMAD.WIDE R8, R9, 0x2, R4 ;  /* 0x0000000209087825 */ /* 0x000fe200078e0204 */
[----:B------:R-:W-:Y:S02]  /*52b0*/  PRMT R17, R48, 0x7632, R17 ;  /* 0x0000763230117816 */ /* 0x000fe40000000011 */
[----:B--2---:R-:W-:Y:S01]  /*52c0*/  PRMT R68, R71, 0x7632, R68 ;  /* 0x0000763247447816 */ /* 0x004fe20000000044 */
[----:B------:R-:W-:Y:S01]  /*52d0*/  IMAD.WIDE R38, R3, 0x2, R36 ;  /* 0x0000000203267825 */ /* 0x000fe200078e0224 */
[----:B------:R-:W-:-:S02]  /*52e0*/  PRMT R73, R73, 0x7632, R73 ;  /* 0x0000763249497816 */ /* 0x000fc40000000049 */
[----:B------:R-:W-:Y:S01]  /*52f0*/  F2FP.F16.F32.PACK_AB R50, R51, R50 ;  /* 0x000000323332723e */ /* 0x000fe200000000ff */
[----:B------:R0:W-:Y:S01]  /*5300*/  @P3 STG.E.U16 desc[UR22][R6.64], R68 ;  /* 0x0000004406003986 */ /* 0x0001e2000c101516 */
[----:B------:R-:W-:Y:S01]  /*5310*/  VIADD R3, R3, UR4 ;  /* 0x0000000403037c36 */ /* 0x000fe20008000000 */
[----:B------:R-:W-:Y:S01]  /*5320*/  PRMT R19, R18, 0x7632, R19 ;  /* 0x0000763212137816 */ /* 0x000fe20000000013 */
[----:B------:R-:W-:Y:S01]  /*5330*/  VIADD R74, R0, 0x8 ;  /* 0x00000008004a7836 */ /* 0x000fe20000000000 */
[----:B------:R2:W-:Y:S01]  /*5340*/  @P1 STG.E.U16 desc[UR22][R8.64], R73 ;  /* 0x0000004908001986 */ /* 0x0005e2000c101516 */
[----:B------:R-:W-:Y:S01]  /*5350*/  ISETP.LT.AND P1, PT, R2, UR14, !P2 ;  /* 0x0000000e02007c0c */ /* 0x000fe2000d721270 */
[C---:B------:R-:W-:Y:S01]  /*5360*/  VIADD R69, R3.reuse, UR4 ;  /* 0x0000000403457c36 */ /* 0x040fe20008000000 */
[----:B------:R-:W-:Y:S01]  /*5370*/  ISETP.LT.AND P2, PT, R186, UR14, !P2 ;  /* 0x0000000eba007c0c */ /* 0x000fe2000d741270 */
[----:B------:R3:W-:Y:S01]  /*5380*/  @P6 STG.E.U16 desc[UR22][R38.64], R70 ;  /* 0x0000004626006986 */ /* 0x0007e2000c101516 */
[----:B------:R-:W-:Y:S01]  /*5390*/  ISETP.LT.AND P6, PT, R2, UR14, !P0 ;  /* 0x0000000e02007c0c */ /* 0x000fe2000c7c1270 */
[----:B------:R-:W-:Y:S01]  /*53a0*/  VIADD R71, R0, 0x9 ;  /* 0x0000000900477836 */ /* 0x000fe20000000000 */
[----:B------:R-:W-:Y:S01]  /*53b0*/  ISETP.LT.AND P0, PT, R186, UR14, !P0 ;  /* 0x0000000eba007c0c */ /* 0x000fe2000c701270 */
[----:B------:R4:W-:Y:S01]  /*53c0*/  @P5 STG.E.U16 desc[UR22][R40.64], R72 ;  /* 0x0000004828005986 */ /* 0x0009e2000c101516 */
[----:B0-----:R-:W-:Y:S01]  /*53d0*/  IMAD.WIDE R6, R3, 0x2, R36 ;  /* 0x0000000203067825 */ /* 0x001fe200078e0224 */
[----:B------:R-:W-:-:S02]  /*53e0*/  ISETP.GE.AND P3, PT, R74, UR15, PT ;  /* 0x0000000f4a007c0c */ /* 0x000fc4000bf66270 */
[----:B------:R-:W-:Y:S01]  /*53f0*/  ISETP.GE.AND P5, PT, R71, UR15, PT ;  /* 0x0000000f47007c0c */ /* 0x000fe2000bfa6270 */
[----:B--2---:R-:W-:Y:S01]  /*5400*/  IMAD.WIDE R8, R3, 0x2, R4 ;  /* 0x0000000203087825 */ /* 0x004fe200078e0204 */
[----:B------:R-:W-:Y:S02]  /*5410*/  F2FP.F16.F32.PACK_AB R20, R21, R20 ;  /* 0x000000141514723e */ /* 0x000fe400000000ff */
[----:B---3--:R-:W-:Y:S01]  /*5420*/  F2FP.F16.F32.PACK_AB R39, R11, R10 ;  /* 0x0000000a0b27723e */ /* 0x008fe200000000ff */
[----:B------:R-:W-:Y:S01]  /*5430*/  IMAD.WIDE R10, R69, 0x2, R36 ;  /* 0x00000002450a7825 */ /* 0x000fe200078e0224 */
[----:B------:R-:W-:Y:S02]  /*5440*/  F2FP.F16.F32.PACK_AB R52, R53, R52 ;  /* 0x000000343534723e */ /* 0x000fe400000000ff */
[----:B----4-:R-:W-:Y:S01]  /*5450*/  PRMT R41, R70, 0x7632, R41 ;  /* 0x0000763246297816 */ /* 0x010fe20000000029 */
[----:B------:R-:W-:Y:S01]  /*5460*/  VIADD R3, R69, UR4 ;  /* 0x0000000445037c36 */ /* 0x000fe20008000000 */
[----:B------:R-:W-:Y:S01]  /*5470*/  PRMT R70, R72, 0x7632, R70 ;  /* 0x0000763248467816 */ /* 0x000fe20000000046 */
[----:B------:R-:W-:Y:S01]  /*5480*/  VIADD R40, R0, 0xb ;  /* 0x0000000b00287836 */ /* 0x000fe20000000000 */
[----:B------:R-:W-:Y:S01]  /*5490*/  F2FP.F16.F32.PACK_AB R22, R54, R22 ;  /* 0x000000163616723e */ /* 0x000fe200000000ff */
[----:B------:R0:W-:Y:S01]  /*54a0*/  @P1 STG.E.U16 desc[UR22][R6.64], R41 ;  /* 0x0000002906001986 */ /* 0x0001e2000c101516 */
[C---:B------:R-:W-:Y:S01]  /*54b0*/  VIADD R68, R0.reuse, 0xa ;  /* 0x0000000a00447836 */ /* 0x040fe20000000000 */
[----:B------:R-:W-:Y:S01]  /*54c0*/  F2FP.F16.F32.PACK_AB R23, R55, R23 ;  /* 0x000000173717723e */ /* 0x000fe200000000ff */
[----:B------:R-:W-:Y:S01]  /*54d0*/  VIADD R38, R0, 0xc ;  /* 0x0000000c00267836 */ /* 0x000fe20000000000 */
[----:B------:R2:W-:Y:S01]  /*54e0*/  @P2 STG.E.U16 desc[UR22][R8.64], R70 ;  /* 0x0000004608002986 */ /* 0x0005e2000c101516 */
[----:B------:R-:W-:-:S02]  /*54f0*/  ISETP.GE.AND P2, PT, R40, UR15, PT ;  /* 0x0000000f28007c0c */ /* 0x000fc4000bf46270 */
[----:B------:R-:W-:Y:S01]  /*5500*/  PRMT R40, R12, 0x7610, R40 ;  /* 0x000076100c287816 */ /* 0x000fe20000000028 */
[----:B------:R3:W-:Y:S01]  /*5510*/  @P6 STG.E.U16 desc[UR22][R10.64], R39 ;  /* 0x000000270a006986 */ /* 0x0007e2000c101516 */
[----:B------:R-:W-:Y:S02]  /*5520*/  ISETP.LT.AND P6, PT, R2, UR14, !P4 ;  /* 0x0000000e02007c0c */ /* 0x000fe4000e7c1270 */
[----:B------:R-:W-:Y:S01]  /*5530*/  ISETP.LT.AND P4, PT, R186, UR14, !P4 ;  /* 0x0000000eba007c0c */ /* 0x000fe2000e781270 */
[----:B0-----:R-:W-:Y:S01]  /*5540*/  IMAD.WIDE R6, R69, 0x2, R4 ;  /* 0x0000000245067825 */ /* 0x001fe200078e0204 */
[----:B------:R-:W-:Y:S02]  /*5550*/  PRMT R41, R39, 0x7632, R41 ;  /* 0x0000763227297816 */ /* 0x000fe40000000029 */
[----:B------:R-:W-:Y:S01]  /*5560*/  ISETP.GE.AND P1, PT, R68, UR15, PT ;  /* 0x0000000f44007c0c */ /* 0x000fe2000bf26270 */
[----:B--2---:R-:W-:Y:S01]  /*5570*/  IMAD.WIDE R8, R3, 0x2, R36 ;  /* 0x0000000203087825 */ /* 0x004fe200078e0224 */
[----:B------:R0:W-:Y:S01]  /*5580*/  @P0 STG.E.U16 desc[UR22][R6.64], R42 ;  /* 0x0000002a06000986 */ /* 0x0001e2000c101516 */
[----:B------:R-:W-:-:S02]  /*5590*/  ISETP.GE.AND P0, PT, R38, UR15, PT ;  /* 0x0000000f26007c0c */ /* 0x000fc4000bf06270 */
[----:B---3--:R-:W-:Y:S01]  /*55a0*/  PRMT R39, R42, 0x7632, R39 ;  /* 0x000076322a277816 */ /* 0x008fe20000000027 */
[C---:B------:R-:W-:Y:S01]  /*55b0*/  IMAD.WIDE R10, R3.reuse, 0x2, R4 ;  /* 0x00000002030a7825 */ /* 0x040fe200078e0204 */
[----:B------:R2:W-:Y:S01]  /*55c0*/  @P6 STG.E.U16 desc[UR22][R8.64], R41 ;  /* 0x0000002908006986 */ /* 0x0005e2000c101516 */
[C---:B------:R-:W-:Y:S02]  /*55d0*/  ISETP.LT.AND P6, PT, R2.reuse, UR14, !P5 ;  /* 0x0000000e02007c0c */ /* 0x040fe4000efc1270 */
[----:B------:R-:W-:Y:S01]  /*55e0*/  VIADD R3, R3, UR4 ;  /* 0x0000000403037c36 */ /* 0x000fe20008000000 */
[----:B------:R3:W-:Y:S01]  /*55f0*/  @P4 STG.E.U16 desc[UR22][R10.64], R39 ;  /* 0x000000270a004986 */ /* 0x0007e2000c101516 */
[----:B------:R-:W-:Y:S01]  /*5600*/  ISETP.LT.AND P4, PT, R2, UR14, !P3 ;  /* 0x0000000e02007c0c */ /* 0x000fe2000df81270 */
[----:B------:R-:W-:Y:S01]  /*5610*/  VIADD R38, R0, 0xd ;  /* 0x0000000d00267836 */ /* 0x000fe20000000000 */
[C---:B------:R-:W-:Y:S01]  /*5620*/  ISETP.LT.AND P3, PT, R186.reuse, UR14, !P3 ;  /* 0x0000000eba007c0c */ /* 0x040fe2000df61270 */
[----:B0-----:R-:W-:Y:S01]  /*5630*/  IMAD.WIDE R6, R3, 0x2, R36 ;  /* 0x0000000203067825 */ /* 0x001fe200078e0224 */
[----:B------:R-:W-:-:S02]  /*5640*/  ISETP.LT.AND P5, PT, R186, UR14, !P5 ;  /* 0x0000000eba007c0c */ /* 0x000fc4000efa1270 */
[----:B------:R-:W-:Y:S01]  /*5650*/  PRMT R42, R44, 0x7632, R42 ;  /* 0x000076322c2a7816 */ /* 0x000fe2000000002a */
[C---:B--2---:R-:W-:Y:S01]  /*5660*/  IMAD.WIDE R8, R3.reuse, 0x2, R4 ;  /* 0x0000000203087825 */ /* 0x044fe200078e0204 */
[----:B------:R-:W-:Y:S02]  /*5670*/  PRMT R41, R12, 0x7632, R41 ;  /* 0x000076320c297816 */ /* 0x000fe40000000029 */
[----:B------:R-:W-:Y:S01]  /*5680*/  F2FP.F16.F32.PACK_AB R24, R56, R24 ;  /* 0x000000183818723e */ /* 0x000fe200000000ff */
[----:B---3--:R-:W-:Y:S01]  /*5690*/  VIADD R39, R3, UR4 ;  /* 0x0000000403277c36 */ /* 0x008fe20008000000 */
[----:B------:R-:W-:Y:S01]  /*56a0*/  F2FP.F16.F32.PACK_AB R25, R57, R25 ;  /* 0x000000193919723e */ /* 0x000fe200000000ff */
[----:B------:R0:W-:Y:S01]  /*56b0*/  @P4 STG.E.U16 desc[UR22][R6.64], R40 ;  /* 0x0000002806004986 */ /* 0x0001e2000c101516 */
[----:B------:R-:W-:Y:S01]  /*56c0*/  ISETP.GE.AND P4, PT, R38, UR15, PT ;  /* 0x0000000f26007c0c */ /* 0x000fe2000bf86270 */
[C---:B------:R-:W-:Y:S01]  /*56d0*/  IMAD.WIDE R10, R39.reuse, 0x2, R36 ;  /* 0x00000002270a7825 */ /* 0x040fe200078e0224 */
[----:B------:R-:W-:Y:S01]  /*56e0*/  F2FP.F16.F32.PACK_AB R26, R58, R26 ;  /* 0x0000001a3a1a723e */ /* 0x000fe200000000ff */
[----:B------:R2:W-:Y:S01]  /*56f0*/  @P3 STG.E.U16 desc[UR22][R8.64], R44 ;  /* 0x0000002c08003986 */ /* 0x0005e2000c101516 */
[----:B------:R-:W-:Y:S01]  /*5700*/  ISETP.LT.AND P3, PT, R2, UR14, !P1 ;  /* 0x0000000e02007c0c */ /* 0x000fe2000cf61270 */
[C---:B------:R-:W-:Y:S01]  /*5710*/  IMAD.WIDE R12, R39.reuse, 0x2, R4 ;  /* 0x00000002270c7825 */ /* 0x040fe200078e0204 */
[----:B------:R-:W-:Y:S01]  /*5720*/  ISETP.LT.AND P1, PT, R186, UR14, !P1 ;  /* 0x0000000eba007c0c */ /* 0x000fe2000cf21270 */
[----:B------:R3:W-:Y:S01]  /*5730*/  @P6 STG.E.U16 desc[UR22][R10.64], R41 ;  /* 0x000000290a006986 */ /* 0x0007e2000c101516 */
[----:B------:R-:W-:Y:S01]  /*5740*/  ISETP.LT.AND P6, PT, R2, UR14, !P2 ;  /* 0x0000000e02007c0c */ /* 0x000fe2000d7c1270 */
[----:B------:R-:W-:Y:S01]  /*5750*/  VIADD R39, R39, UR4 ;  /* 0x0000000427277c36 */ /* 0x000fe20008000000 */
[----:B------:R-:W-:Y:S01]  /*5760*/  ISETP.LT.AND P2, PT, R186, UR14, !P2 ;  /* 0x0000000eba007c0c */ /* 0x000fe2000d741270 */
[----:B------:R4:W-:Y:S01]  /*5770*/  @P5 STG.E.U16 desc[UR22][R12.64], R42 ;  /* 0x0000002a0c005986 */ /* 0x0009e2000c101516 */
[----:B0-----:R-:W-:Y:S01]  /*5780*/  PRMT R40, R14, 0x7632, R40 ;  /* 0x000076320e287816 */ /* 0x001fe20000000028 */
[----:B------:R-:W-:Y:S01]  /*5790*/  VIADD R3, R39, UR4 ;  /* 0x0000000427037c36 */ /* 0x000fe20008000000 */
[----:B------:R-:W-:Y:S01]  /*57a0*/  F2FP.F16.F32.PACK_AB R27, R59, R27 ;  /* 0x0000001b3b1b723e */ /* 0x000fe200000000ff */
[----:B------:R-:W-:Y:S01]  /*57b0*/  IMAD.WIDE R6, R39, 0x2, R36 ;  /* 0x0000000227067825 */ /* 0x000fe200078e0224 */
[----:B------:R-:W-:-:S02]  /*57c0*/  F2FP.F16.F32.PACK_AB R28, R60, R28 ;  /* 0x0000001c3c1c723e */ /* 0x000fc400000000ff */
[----:B------:R-:W-:Y:S01]  /*57d0*/  F2FP.F16.F32.PACK_AB R29, R61, R29 ;  /* 0x0000001d3d1d723e */ /* 0x000fe200000000ff */
[----:B--2---:R-:W-:Y:S01]  /*57e0*/  IMAD.WIDE R8, R39, 0x2, R4 ;  /* 0x0000000227087825 */ /* 0x004fe200078e0204 */
[----:B------:R-:W-:Y:S02]  /*57f0*/  F2FP.F16.F32.PACK_AB R30, R62, R30 ;  /* 0x0000001e3e1e723e */ /* 0x000fe400000000ff */
[----:B------:R-:W-:Y:S01]  /*5800*/  F2FP.F16.F32.PACK_AB R31, R63, R31 ;  /* 0x0000001f3f1f723e */ /* 0x000fe200000000ff */
[----:B---3--:R-:W-:Y:S01]  /*5810*/  IMAD.WIDE R10, R3, 0x2, R36 ;  /* 0x00000002030a7825 */ /* 0x008fe200078e0224 */
[----:B----4-:R-:W-:Y:S02]  /*5820*/  PRMT R13, R14, 0x7610, R13 ;  /* 0x000076100e0d7816 */ /* 0x010fe4000000000d */
[----:B------:R-:W-:Y:S01]  /*5830*/  F2FP.F16.F32.PACK_AB R32, R64, R32 ;  /* 0x000000204020723e */ /* 0x000fe200000000ff */
[C---:B------:R-:W-:Y:S01]  /*5840*/  VIADD R38, R0.reuse, 0xe ;  /* 0x0000000e00267836 */ /* 0x040fe20000000000 */
[----:B------:R-:W-:Y:S01]  /*5850*/  F2FP.F16.F32.PACK_AB R33, R65, R33 ;  /* 0x000000214121723e */ /* 0x000fe200000000ff */
[----:B------:R0:W-:Y:S01]  /*5860*/  @P3 STG.E.U16 desc[UR22][R6.64], R13 ;  /* 0x0000000d06003986 */ /* 0x0001e2000c101516 */
[----:B------:R-:W-:Y:S01]  /*5870*/  ISETP.GE.AND P3, PT, R15, UR15, PT ;  /* 0x0000000f0f007c0c */ /* 0x000fe2000bf66270 */
[----:B------:R-:W-:Y:S01]  /*5880*/  VIADD R12, R0, 0x11 ;  /* 0x00000011000c7836 */ /* 0x000fe20000000000 */
[----:B------:R-:W-:Y:S01]  /*5890*/  PRMT R15, R46, 0x7632, R15 ;  /* 0x000076322e0f7816 */ /* 0x000fe2000000000f */
[----:B------:R2:W-:Y:S01]  /*58a0*/  @P1 STG.E.U16 desc[UR22][R8.64], R46 ;  /* 0x0000002e08001986 */ /* 0x0005e2000c101516 */
[----:B------:R-:W-:Y:S01]  /*58b0*/  ISETP.GE.AND P5, PT, R38, UR15, PT ;  /* 0x0000000f26007c0c */ /* 0x000fe2000bfa6270 */
[----:B------:R-:W-:Y:S01]  /*58c0*/  VIADD R14, R0, 0x10 ;  /* 0x00000010000e7836 */ /* 0x000fe20000000000 */
[----:B------:R-:W-:Y:S01]  /*58d0*/  F2FP.F16.F32.PACK_AB R34, R66, R34 ;  /* 0x000000224222723e */ /* 0x000fe200000000ff */
[----:B------:R3:W-:Y:S01]  /*58e0*/  @P6 STG.E.U16 desc[UR22][R10.64], R40 ;  /* 0x000000280a006986 */ /* 0x0007e2000c101516 */
[----:B------:R-:W-:-:S02]  /*58f0*/  ISETP.LT.AND P6, PT, R2, UR14, !P0 ;  /* 0x0000000e02007c0c */ /* 0x000fc4000c7c1270 */
[----:B------:R-:W-:Y:S01]  /*5900*/  ISETP.LT.AND P0, PT, R186, UR14, !P0 ;  /* 0x0000000eba007c0c */ /* 0x000fe2000c701270 */
[C---:B0-----:R-:W-:Y:S01]  /*5910*/  VIADD R13, R3.reuse, UR4 ;  /* 0x00000004030d7c36 */ /* 0x041fe20008000000 */
[----:B------:R-:W-:Y:S01]  /*5920*/  ISETP.GE.AND P1, PT, R14, UR15, PT ;  /* 0x0000000f0e007c0c */ /* 0x000fe2000bf26270 */
[----:B------:R-:W-:Y:S01]  /*5930*/  IMAD.WIDE R6, R3, 0x2, R4 ;  /* 0x0000000203067825 */ /* 0x000fe200078e0204 */
[----:B------:R-:W-:-:S03]  /*5940*/  F2FP.F16.F32.PACK_AB R35, R67, R35 ;  /* 0x000000234323723e */ /* 0x000fc600000000ff */
[C---:B--2---:R-:W-:Y:S01]  /*5950*/  IMAD.WIDE R8, R13.reuse, 0x2, R36 ;  /* 0x000000020d087825 */ /* 0x044fe200078e0224 */
[----:B------:R0:W-:Y:S01]  /*5960*/  @P2 STG.E.U16 desc[UR22][R6.64], R15 ;  /* 0x0000000f06002986 */ /* 0x0001e2000c101516 */
[----:B------:R-:W-:Y:S02]  /*5970*/  ISETP.GE.AND P2, PT, R12, UR15, PT ;  /* 0x0000000f0c007c0c */ /* 0x000fe4000bf46270 */
[C---:B---3--:R-:W-:Y:S01]  /*5980*/  IMAD.WIDE R10, R13.reuse, 0x2, R4 ;  /* 0x000000020d0a7825 */ /* 0x048fe200078e0204 */
[----:B------:R2:W-:Y:S01]  /*5990*/  @P6 STG.E.U16 desc[UR22][R8.64], R16 ;  /* 0x0000001008006986 */ /* 0x0005e2000c101516 */
[C---:B------:R-:W-:Y:S02]  /*59a0*/  ISETP.LT.AND P6, PT, R2.reuse, UR14, !P5 ;  /* 0x0000000e02007c0c */ /* 0x040fe4000efc1270 */
[----:B------:R-:W-:Y:S01]  /*59b0*/  VIADD R13, R13, UR4 ;  /* 0x000000040d0d7c36 */ /* 0x000fe20008000000 */
[----:B------:R3:W-:Y:S01]  /*59c0*/  @P0 STG.E.U16 desc[UR22][R10.64], R48 ;  /* 0x000000300a000986 */ /* 0x0007e2000c101516 */
[----:B------:R-:W-:Y:S01]  /*59d0*/  ISETP.LT.AND P0, PT, R2, UR14, !P4 ;  /* 0x0000000e02007c0c */ /* 0x000fe2000e701270 */
[----:B------:R-:W-:Y:S01]  /*59e0*/  VIADD R14, R0, 0x12 ;  /* 0x00000012000e7836 */ /* 0x000fe20000000000 */
[C---:B------:R-:W-:Y:S01]  /*59f0*/  ISETP.LT.AND P4, PT, R186.reuse, UR14, !P4 ;  /* 0x0000000eba007c0c */ /* 0x040fe2000e781270 */
[C---:B------:R-:W-:Y:S01]  /*5a00*/  VIADD R3, R13.reuse, UR4 ;  /* 0x000000040d037c36 */ /* 0x040fe20008000000 */
[----:B------:R-:W-:Y:S01]  /*5a10*/  ISETP.LT.AND P5, PT, R186, UR14, !P5 ;  /* 0x0000000eba007c0c */ /* 0x000fe2000efa1270 */
[----:B0-----:R-:W-:Y:S01]  /*5a20*/  IMAD.WIDE R6, R13, 0x2, R36 ;  /* 0x000000020d067825 */ /* 0x001fe200078e0224 */
[----:B------:R-:W-:-:S03]  /*5a30*/  PRMT R15, R16, 0x7632, R15 ;  /* 0x00007632100f7816 */ /* 0x000fc6000000000f */
[----:B--2---:R-:W-:-:S04]  /*5a40*/  IMAD.WIDE R8, R13, 0x2, R4 ;  /* 0x000000020d087825 */ /* 0x004fc800078e0204 */
[C---:B---3--:R-:W-:Y:S01]  /*5a50*/  IMAD.WIDE R10, R3.reuse, 0x2, R36 ;  /* 0x00000002030a7825 */ /* 0x048fe200078e0224 */
[----:B------:R0:W-:Y:S01]  /*5a60*/  @P0 STG.E.U16 desc[UR22][R6.64], R15 ;  /* 0x0000000f06000986 */ /* 0x0001e2000c101516 */
[----:B------:R-:W-:Y:S02]  /*5a70*/  ISETP.GE.AND P0, PT, R14, UR15, PT ;  /* 0x0000000f0e007c0c */ /* 0x000fe4000bf06270 */
[C---:B------:R-:W-:Y:S01]  /*5a80*/  IMAD.WIDE R12, R3.reuse, 0x2, R4 ;  /* 0x00000002030c7825 */ /* 0x040fe200078e0204 */
[----:B------:R2:W-:Y:S03]  /*5a90*/  @P4 STG.E.U16 desc[UR22][R8.64], R17 ;  /* 0x0000001108004986 */ /* 0x0005e6000c101516 */
[----:B------:R-:W-:Y:S01]  /*5aa0*/  VIADD R3, R3, UR4 ;  /* 0x0000000403037c36 */ /* 0x000fe20008000000 */
[----:B------:R3:W-:Y:S01]  /*5ab0*/  @P6 STG.E.U16 desc[UR22][R10.64], R18 ;  /* 0x000000120a006986 */ /* 0x0007e2000c101516 */
[----:B------:R-:W-:Y:S01]  /*5ac0*/  ISETP.LT.AND P6, PT, R2, UR14, !P1 ;  /* 0x0000000e02007c0c */ /* 0x000fe2000cfc1270 */
[----:B------:R-:W-:Y:S01]  /*5ad0*/  VIADD R16, R0, 0x13 ;  /* 0x0000001300107836 */ /* 0x000fe20000000000 */
[----:B------:R-:W-:Y:S01]  /*5ae0*/  ISETP.LT.AND P1, PT, R186, UR14, !P1 ;  /* 0x0000000eba007c0c */ /* 0x000fe2000cf21270 */
[----:B------:R4:W-:Y:S01]  /*5af0*/  @P5 STG.E.U16 desc[UR22][R12.64], R50 ;  /* 0x000000320c005986 */ /* 0x0009e2000c101516 */
[----:B------:R-:W-:Y:S01]  /*5b00*/  ISETP.LT.AND P5, PT, R2, UR14, !P3 ;  /* 0x0000000e02007c0c */ /* 0x000fe2000dfa1270 */
[C---:B0-----:R-:W-:Y:S01]  /*5b10*/  VIADD R15, R3.reuse, UR4 ;  /* 0x00000004030f7c36 */ /* 0x041fe20008000000 */
[----:B------:R-:W-:Y:S01]  /*5b20*/  ISETP.LT.AND P3, PT, R186, UR14, !P3 ;  /* 0x0000000eba007c0c */ /* 0x000fe2000df61270 */
[----:B------:R-:W-:Y:S01]  /*5b30*/  IMAD.WIDE R6, R3, 0x2, R36 ;  /* 0x0000000203067825 */ /* 0x000fe200078e0224 */
[----:B--2---:R-:W-:-:S02]  /*5b40*/  PRMT R17, R50, 0x7632, R17 ;  /* 0x0000763232117816 */ /* 0x004fc40000000011 */
[----:B------:R-:W-:Y:S01]  /*5b50*/  ISETP.GE.AND P4, PT, R16, UR15, PT ;  /* 0x0000000f10007c0c */ /* 0x000fe2000bf86270 */
[----:B------:R-:W-:Y:S01]  /*5b60*/  IMAD.WIDE R8, R3, 0x2, R4 ;  /* 0x0000000203087825 */ /* 0x000fe200078e0204 */
[----:B------:R-:W-:Y:S02]  /*5b70*/  PRMT R16, R20, 0x7632, R16 ;  /* 0x0000763214107816 */ /* 0x000fe40000000010 */
[----:B---3--:R-:W-:Y:S01]  /*5b80*/  PRMT R18, R23, 0x7632, R18 ;  /* 0x0000763217127816 */ /* 0x008fe20000000012 */
[C---:B------:R-:W-:Y:S02]  /*5b90*/  IMAD.WIDE R10, R15.reuse, 0x2, R36 ;  /* 0x000000020f0a7825 */ /* 0x040fe400078e0224 */
[----:B------:R0:W-:Y:S02]  /*5ba0*/  @P5 STG.E.U16 desc[UR22][R6.64], R19 ;  /* 0x0000001306005986 */ /* 0x0001e4000c101516 */
[----:B------:R-:W-:Y:S02]  /*5bb0*/  VIADD R3, R15, UR4 ;  /* 0x000000040f037c36 */ /* 0x000fe40008000000 */
[----:B------:R2:W-:Y:S01]  /*5bc0*/  @P3 STG.E.U16 desc[UR22][R8.64], R17 ;  /* 0x0000001108003986 */ /* 0x0005e2000c101516 */
[----:B------:R-:W-:Y:S01]  /*5bd0*/  ISETP.LT.AND P3, PT, R2, UR14, !P2 ;  /* 0x0000000e02007c0c */ /* 0x000fe2000d761270 */
[----:B----4-:R-:W-:-:S02]  /*5be0*/  VIADD R13, R0, 0x15 ;  /* 0x00000015000d7836 */ /* 0x010fc40000000000 */
[----:B------:R3:W-:Y:S01]  /*5bf0*/  @P6 STG.E.U16 desc[UR22][R10.64], R20 ;  /* 0x000000140a006986 */ /* 0x0007e2000c101516 */
[----:B------:R-:W-:Y:S01]  /*5c00*/  ISETP.LT.AND P6, PT, R186, UR14, !P2 ;  /* 0x0000000eba007c0c */ /* 0x000fe2000d7c1270 */
[----:B------:R-:W-:Y:S01]  /*5c10*/  VIADD R12, R0, 0x16 ;  /* 0x00000016000c7836 */ /* 0x000fe20000000000 */
[----:B------:R-:W-:Y:S01]  /*5c20*/  ISETP.GE.AND P2, PT, R13, UR15, PT ;  /* 0x0000000f0d007c0c */ /* 0x000fe2000bf46270 */
[----:B0-----:R-:W-:Y:S01]  /*5c30*/  IMAD.WIDE R6, R15, 0x2, R4 ;  /* 0x000000020f067825 */ /* 0x001fe200078e0204 */
[----:B------:R-:W-:-:S03]  /*5c40*/  PRMT R15, R52, 0x7632, R15 ;  /* 0x00007632340f7816 */ /* 0x000fc6000000000f */
[C---:B--2---:R-:W-:Y:S01]  /*5c50*/  IMAD.WIDE R8, R3.reuse, 0x2, R36 ;  /* 0x0000000203087825 */ /* 0x044fe200078e0224 */
[----:B------:R0:W-:Y:S01]  /*5c60*/  @P1 STG.E.U16 desc[UR22][R6.64], R52 ;  /* 0x0000003406001986 */ /* 0x0001e2000c101516 */
[----:B------:R-:W-:Y:S02]  /*5c70*/  PRMT R17, R22, 0x7632, R17 ;  /* 0x0000763216117816 */ /* 0x000fe40000000011 */
[C---:B---3--:R-:W-:Y:S01]  /*5c80*/  IMAD.WIDE R10, R3.reuse, 0x2, R4 ;  /* 0x00000002030a7825 */ /* 0x048fe200078e0204 */
[----:B------:R2:W-:Y:S01]  /*5c90*/  @P3 STG.E.U16 desc[UR22][R8.64], R16 ;  /* 0x0000001008003986 */ /* 0x0005e2000c101516 */
[----:B------:R-:W-:Y:S02]  /*5ca0*/  ISETP.LT.AND P3, PT, R2, UR14, !P0 ;  /* 0x0000000e02007c0c */ /* 0x000fe4000c761270 */
[----:B------:R-:W-:Y:S01]  /*5cb0*/  ISETP.LT.AND P0, PT, R186, UR14, !P0 ;  /* 0x0000000eba007c0c */ /* 0x000fe2000c701270 */
[----:B------:R3:W-:Y:S01]  /*5cc0*/  @P6 STG.E.U16 desc[UR22][R10.64], R15 ;  /* 0x0000000f0a006986 */ /* 0x0007e2000c101516 */
[----:B------:R-:W-:Y:S01]  /*5cd0*/  ISETP.LT.AND P6, PT, R2, UR14, !P4 ;  /* 0x0000000e02007c0c */ /* 0x000fe2000e7c1270 */
[----:B------:R-:W-:Y:S01]  /*5ce0*/  VIADD R3, R3, UR4 ;  /* 0x0000000403037c36 */ /* 0x000fe20008000000 */
[----:B------:R-:W-:Y:S01]  /*5cf0*/  ISETP.LT.AND P4, PT, R186, UR14, !P4 ;  /* 0x0000000eba007c0c */ /* 0x000fe2000e781270 */
[----:B------:R-:W-:Y:S01]  /*5d00*/  VIADD R14, R0, 0x14 ;  /* 0x00000014000e7836 */ /* 0x000fe20000000000 */
[----:B------:R-:W-:Y:S01]  /*5d10*/  ISETP.GE.AND P1, PT, R12, UR15, PT ;  /* 0x0000000f0c007c0c */ /* 0x000fe2000bf26270 */
[----:B0-----:R-:W-:-:S03]  /*5d20*/  IMAD.WIDE R6, R3, 0x2, R36 ;  /* 0x0000000203067825 */ /* 0x001fc600078e0224 */
[----:B------:R-:W-:Y:S01]  /*5d30*/  ISETP.GE.AND P5, PT, R14, UR15, PT ;  /* 0x0000000f0e007c0c */ /* 0x000fe2000bfa6270 */
[C---:B--2---:R-:W-:Y:S01]  /*5d40*/  IMAD.WIDE R8, R3.reuse, 0x2, R4 ;  /* 0x0000000203087825 */ /* 0x044fe200078e0204 */
[----:B------:R0:W-:Y:S03]  /*5d50*/  @P3 STG.E.U16 desc[UR22][R6.64], R22 ;  /* 0x0000001606003986 */ /* 0x0001e6000c101516 */
[----:B---3--:R-:W-:Y:S01]  /*5d60*/  VIADD R15, R3, UR4 ;  /* 0x00000004030f7c36 */ /* 0x008fe20008000000 */
[----:B------:R2:W-:Y:S01]  /*5d70*/  @P0 STG.E.U16 desc[UR22][R8.64], R17 ;  /* 0x0000001108000986 */ /* 0x0005e2000c101516 */
[----:B------:R-:W-:Y:S02]  /*5d80*/  VIADD R14, R0, 0x17 ;  /* 0x00000017000e7836 */ /* 0x000fe40000000000 */
[----:B------:R-:W-:-:S03]  /*5d90*/  IMAD.WIDE R10, R15, 0x2, R36 ;  /* 0x000000020f0a7825 */ /* 0x000fc600078e0224 */
[----:B------:R-:W-:Y:S01]  /*5da0*/  ISETP.GE.AND P3, PT, R14, UR15, PT ;  /* 0x0000000f0e007c0c */ /* 0x000fe2000bf66270 */
[C---:B------:R-:W-:Y:S01]  /*5db0*/  IMAD.WIDE R12, R15.reuse, 0x2, R4 ;  /* 0x000000020f0c7825 */ /* 0x040fe200078e0204 */
[----:B------:R3:W-:Y:S01]  /*5dc0*/  @P6 STG.E.U16 desc[UR22][R10.64], R23 ;  /* 0x000000170a006986 */ /* 0x0007e2000c101516 */
[C---:B------:R-:W-:Y:S02]  /*5dd0*/  ISETP.LT.AND P6, PT, R2.reuse, UR14, !P2 ;  /* 0x0000000e02007c0c */ /* 0x040fe4000d7c1270 */
[----:B------:R-:W-:Y:S01]  /*5de0*/  VIADD R15, R15, UR4 ;  /* 0x000000040f0f7c36 */ /* 0x000fe20008000000 */
[----:B------:R4:W-:Y:S01]  /*5df0*/  @P4 STG.E.U16 desc[UR22][R12.64], R18 ;  /* 0x000000120c004986 */ /* 0x0009e2000c101516 */
[----:B------:R-:W-:Y:S01]  /*5e00*/  ISETP.LT.AND P4, PT, R2, UR14, !P5 ;  /* 0x0000000e02007c0c */ /* 0x000fe2000ef81270 */
[----:B------:R-:W-:Y:S01]  /*5e10*/  VIADD R16, R0, 0x18 ;  /* 0x0000001800107836 */ /* 0x000fe20000000000 */
[----:B------:R-:W-:Y:S01]  /*5e20*/  ISETP.LT.AND P5, PT, R186, UR14, !P5 ;  /* 0x0000000eba007c0c */ /* 0x000fe2000efa1270 */
[----:B0-----:R-:W-:Y:S01]  /*5e30*/  IMAD.WIDE R6, R15, 0x2, R36 ;  /* 0x000000020f067825 */ /* 0x001fe200078e0224 */
[----:B--2---:R-:W-:-:S02]  /*5e40*/  PRMT R17, R24, 0x7632, R17 ;  /* 0x0000763218117816 */ /* 0x004fc40000000011 */
[----:B------:R-:W-:Y:S01]  /*5e50*/  ISETP.LT.AND P2, PT, R186, UR14, !P2 ;  /* 0x0000000eba007c0c */ /* 0x000fe2000d741270 */
[C---:B------:R-:W-:Y:S01]  /*5e60*/  VIADD R3, R15.reuse, UR4 ;  /* 0x000000040f037c36 */ /* 0x040fe20008000000 */
[----:B------:R-:W-:Y:S01]  /*5e70*/  ISETP.GE.AND P0, PT, R16, UR15, PT ;  /* 0x0000000f10007c0c */ /* 0x000fe2000bf06270 */
[----:B------:R-:W-:Y:S01]  /*5e80*/  IMAD.WIDE R8, R15, 0x2, R4 ;  /* 0x000000020f087825 */ /* 0x000fe200078e0204 */
[----:B------:R-:W-:-:S03]  /*5e90*/  PRMT R15, R25, 0x7632, R15 ;  /* 0x00007632190f7816 */ /* 0x000fc6000000000f */
[C---:B---3--:R-:W-:Y:S01]  /*5ea0*/  IMAD.WIDE R10, R3.reuse, 0x2, R36 ;  /* 0x00000002030a7825 */ /* 0x048fe200078e0224 */
[----:B------:R0:W-:Y:S03]  /*5eb0*/  @P4 STG.E.U16 desc[UR22][R6.64], R24 ;  /* 0x0000001806004986 */ /* 0x0001e6000c101516 */
[C---:B----4-:R-:W-:Y:S01]  /*5ec0*/  VIADD R13, R3.reuse, UR4 ;  /* 0x00000004030d7c36 */ /* 0x050fe20008000000 */
[----:B------:R2:W-:Y:S01]  /*5ed0*/  @P5 STG.E.U16 desc[UR22][R8.64], R17 ;  /* 0x0000001108005986 */ /* 0x0005e2000c101516 */
[----:B------:R-:W-:Y:S01]  /*5ee0*/  ISETP.LT.AND P5, PT, R2, UR14, !P1 ;  /* 0x0000000e02007c0c */ /* 0x000fe2000cfa1270 */
[----:B------:R-:W-:Y:S02]  /*5ef0*/  VIADD R14, R0, 0x19 ;  /* 0x00000019000e7836 */ /* 0x000fe40000000000 */
        /* <DEDUP_REMOVED lines=8> */
[----:B------:R-:W-:Y:S02]  /*5f80*/  ISETP.GE.AND P2, PT, R12, UR15, PT ;  /* 0x0000000f0c007c0c */ /* 0x000fe4000bf46270 */
        /* <DEDUP_REMOVED lines=9> */
[----:B0-----:R-:W-:Y:S01]  /*6020*/  PRMT R15, R27, 0x7632, R15 ;  /* 0x000076321b0f7816 */ /* 0x001fe2000000000f */
[----:B------:R-:W-:Y:S01]  /*6030*/  IMAD.WIDE R6, R13, 0x2, R36 ;  /* 0x000000020d067825 */ /* 0x000fe200078e0224 */
[----:B------:R-:W-:-:S02]  /*6040*/  PRMT R17, R28, 0x7632, R17 ;  /* 0x000076321c117816 */ /* 0x000fc40000000011 */
[----:B------:R-:W-:Y:S01]  /*6050*/  ISETP.GE.AND P1, PT, R14, UR15, PT ;  /* 0x0000000f0e007c0c */ /* 0x000fe2000bf26270 */
[C---:B--2---:R-:W-:Y:S01]  /*6060*/  IMAD.WIDE R8, R13.reuse, 0x2, R4 ;  /* 0x000000020d087825 */ /* 0x044fe200078e0204 */
[----:B------:R-:W-:Y:S03]  /*6070*/  @P5 STG.E.U16 desc[UR22][R6.64], R27 ;  /* 0x0000001b06005986 */ /* 0x000fe6000c101516 */
[----:B---3--:R-:W-:Y:S01]  /*6080*/  VIADD R3, R13, UR4 ;  /* 0x000000040d037c36 */ /* 0x008fe20008000000 */
[----:B------:R0:W-:Y:S01]  /*6090*/  @P3 STG.E.U16 desc[UR22][R8.64], R15 ;  /* 0x0000000f08003986 */ /* 0x0001e2000c101516 */
[----:B------:R-:W-:Y:S01]  /*60a0*/  ISETP.LT.AND P3, PT, R2, UR14, !P4 ;  /* 0x0000000e02007c0c */ /* 0x000fe2000e761270 */
[----:B------:R-:W-:Y:S01]  /*60b0*/  VIADD R14, R0, 0x1c ;  /* 0x0000001c000e7836 */ /* 0x000fe20000000000 */
[----:B------:R-:W-:Y:S01]  /*60c0*/  ISETP.LT.AND P4, PT, R186, UR14, !P4 ;  /* 0x0000000eba007c0c */ /* 0x000fe2000e781270 */
[----:B------:R-:W-:-:S03]  /*60d0*/  IMAD.WIDE R10, R3, 0x2, R36 ;  /* 0x00000002030a7825 */ /* 0x000fc600078e0224 */
[----:B------:R-:W-:Y:S01]  /*60e0*/  ISETP.GE.AND P5, PT, R14, UR15, PT ;  /* 0x0000000f0e007c0c */ /* 0x000fe2000bfa6270 */
[C---:B------:R-:W-:Y:S01]  /*60f0*/  IMAD.WIDE R12, R3.reuse, 0x2, R4 ;  /* 0x00000002030c7825 */ /* 0x040fe200078e0204 */
[----:B------:R-:W-:Y:S01]  /*6100*/  @P6 STG.E.U16 desc[UR22][R10.64], R28 ;  /* 0x0000001c0a006986 */ /* 0x000fe2000c101516 */
[----:B------:R-:W-:Y:S02]  /*6110*/  ISETP.LT.AND P6, PT, R2, UR14, !P1 ;  /* 0x0000000e02007c0c */ /* 0x000fe4000cfc1270 */
[----:B------:R-:W-:Y:S01]  /*6120*/  VIADD R3, R3, UR4 ;  /* 0x0000000403037c36 */ /* 0x000fe20008000000 */
[----:B------:R2:W-:Y:S01]  /*6130*/  @P0 STG.E.U16 desc[UR22][R12.64], R17 ;  /* 0x000000110c000986 */ /* 0x0005e2000c101516 */
[----:B------:R-:W-:Y:S01]  /*6140*/  ISETP.LT.AND P1, PT, R186, UR14, !P1 ;  /* 0x0000000eba007c0c */ /* 0x000fe2000cf21270 */
[----:B------:R-:W-:Y:S02]  /*6150*/  VIADD R14, R0, 0x1e ;  /* 0x0000001e000e7836 */ /* 0x000fe40000000000 */
[----:B0-----:R-:W-:-:S02]  /*6160*/  VIADD R15, R3, UR4 ;  /* 0x00000004030f7c36 */ /* 0x001fc40008000000 */
[----:B------:R-:W-:-:S04]  /*6170*/  IMAD.WIDE R6, R3, 0x2, R36 ;  /* 0x0000000203067825 */ /* 0x000fc800078e0224 */
[----:B------:R-:W-:Y:S01]  /*6180*/  IMAD.WIDE R8, R3, 0x2, R4 ;  /* 0x0000000203087825 */ /* 0x000fe200078e0204 */
[----:B------:R0:W-:Y:S01]  /*6190*/  @P3 STG.E.U16 desc[UR22][R6.64], R29 ;  /* 0x0000001d06003986 */ /* 0x0001e2000c101516 */
[----:B--2---:R-:W-:Y:S02]  /*61a0*/  PRMT R12, R29, 0x7632, R12 ;  /* 0x000076321d0c7816 */ /* 0x004fe4000000000c */
[C---:B------:R-:W-:Y:S01]  /*61b0*/  IMAD.WIDE R10, R15.reuse, 0x2, R36 ;  /* 0x000000020f0a7825 */ /* 0x040fe200078e0224 */
[----:B------:R-:W-:Y:S02]  /*61c0*/  ISETP.GE.AND P3, PT, R14, UR15, PT ;  /* 0x0000000f0e007c0c */ /* 0x000fe4000bf66270 */
[----:B------:R2:W-:Y:S01]  /*61d0*/  @P4 STG.E.U16 desc[UR22][R8.64], R12 ;  /* 0x0000000c08004986 */ /* 0x0005e2000c101516 */
[----:B------:R-:W-:Y:S01]  /*61e0*/  ISETP.LT.AND P4, PT, R2, UR14, !P2 ;  /* 0x0000000e02007c0c */ /* 0x000fe2000d781270 */
[----:B------:R-:W-:Y:S01]  /*61f0*/  VIADD R3, R15, UR4 ;  /* 0x000000040f037c36 */ /* 0x000fe20008000000 */
[----:B------:R-:W-:Y:S01]  /*6200*/  ISETP.LT.AND P2, PT, R186, UR14, !P2 ;  /* 0x0000000eba007c0c */ /* 0x000fe2000d741270 */
[----:B------:R3:W-:Y:S01]  /*6210*/  @P6 STG.E.U16 desc[UR22][R10.64], R30 ;  /* 0x0000001e0a006986 */ /* 0x0007e2000c101516 */
[----:B------:R-:W-:Y:S01]  /*6220*/  ISETP.LT.AND P6, PT, R2, UR14, !P5 ;  /* 0x0000000e02007c0c */ /* 0x000fe2000efc1270 */
[----:B------:R-:W-:Y:S01]  /*6230*/  VIADD R16, R0, 0x1d ;  /* 0x0000001d00107836 */ /* 0x000fe20000000000 */
[----:B------:R-:W-:Y:S01]  /*6240*/  PRMT R14, R30, 0x7632, R14 ;  /* 0x000076321e0e7816 */ /* 0x000fe2000000000e */
[----:B------:R-:W-:Y:S01]  /*6250*/  VIADD R17, R3, UR4 ;  /* 0x0000000403117c36 */ /* 0x000fe20008000000 */
[----:B------:R-:W-:Y:S01]  /*6260*/  ISETP.LT.AND P5, PT, R186, UR14, !P5 ;  /* 0x0000000eba007c0c */ /* 0x000fe2000efa1270 */
[----:B0-----:R-:W-:Y:S01]  /*6270*/  IMAD.WIDE R6, R15, 0x2, R4 ;  /* 0x000000020f067825 */ /* 0x001fe200078e0204 */
[----:B------:R-:W-:-:S02]  /*6280*/  ISETP.GE.AND P0, PT, R16, UR15, PT ;  /* 0x0000000f10007c0c */ /* 0x000fc4000bf06270 */
[----:B------:R-:W-:Y:S01]  /*6290*/  PRMT R16, R31, 0x7632, R16 ;  /* 0x000076321f107816 */ /* 0x000fe20000000010 */
[C---:B--2---:R-:W-:Y:S01]  /*62a0*/  IMAD.WIDE R8, R3.reuse, 0x2, R36 ;  /* 0x0000000203087825 */ /* 0x044fe200078e0224 */
[----:B------:R0:W-:Y:S03]  /*62b0*/  @P1 STG.E.U16 desc[UR22][R6.64], R14 ;  /* 0x0000000e06001986 */ /* 0x0001e6000c101516 */
[----:B---3--:R-:W-:Y:S01]  /*62c0*/  IMAD.WIDE R10, R3, 0x2, R4 ;  /* 0x00000002030a7825 */ /* 0x008fe200078e0204 */
[----:B------:R-:W-:Y:S01]  /*62d0*/  @P4 STG.E.U16 desc[UR22][R8.64], R31 ;  /* 0x0000001f08004986 */ /* 0x000fe2000c101516 */
[----:B------:R-:W-:Y:S02]  /*62e0*/  ISETP.LT.AND P4, PT, R2, UR14, !P3 ;  /* 0x0000000e02007c0c */ /* 0x000fe4000df81270 */
[----:B------:R-:W-:Y:S01]  /*62f0*/  IMAD.WIDE R12, R17, 0x2, R36 ;  /* 0x00000002110c7825 */ /* 0x000fe200078e0224 */
[----:B------:R-:W-:Y:S01]  /*6300*/  @P2 STG.E.U16 desc[UR22][R10.64], R16 ;  /* 0x000000100a002986 */ /* 0x000fe2000c101516 */
[----:B------:R-:W-:-:S02]  /*6310*/  ISETP.LT.AND P3, PT, R186, UR14, !P3 ;  /* 0x0000000eba007c0c */ /* 0x000fc4000df61270 */
[----:B------:R-:W-:Y:S01]  /*6320*/  VIADD R0, R0, 0x1f ;  /* 0x0000001f00007836 */ /* 0x000fe20000000000 */
[----:B------:R2:W-:Y:S01]  /*6330*/  @P6 STG.E.U16 desc[UR22][R12.64], R32 ;  /* 0x000000200c006986 */ /* 0x0005e2000c101516 */
[----:B------:R-:W-:Y:S01]  /*6340*/  ISETP.LT.AND P6, PT, R2, UR14, !P0 ;  /* 0x0000000e02007c0c */ /* 0x000fe2000c7c1270 */
[----:B------:R-:W-:Y:S01]  /*6350*/  VIADD R15, R17, UR4 ;  /* 0x00000004110f7c36 */ /* 0x000fe20008000000 */
[----:B------:R-:W-:Y:S02]  /*6360*/  ISETP.LT.AND P0, PT, R186, UR14, !P0 ;  /* 0x0000000eba007c0c */ /* 0x000fe4000c701270 */
[----:B------:R-:W-:Y:S01]  /*6370*/  ISETP.GE.AND P1, PT, R0, UR15, PT ;  /* 0x0000000f00007c0c */ /* 0x000fe2000bf26270 */
[----:B0-----:R-:W-:Y:S01]  /*6380*/  IMAD.WIDE R6, R15, 0x2, R36 ;  /* 0x000000020f067825 */ /* 0x001fe200078e0224 */
[----:B------:R-:W-:Y:S02]  /*6390*/  PRMT R0, R32, 0x7632, R0 ;  /* 0x0000763220007816 */ /* 0x000fe40000000000 */
[----:B------:R-:W-:Y:S01]  /*63a0*/  ISETP.LT.AND P2, PT, R2, UR14, !P1 ;  /* 0x0000000e02007c0c */ /* 0x000fe2000cf41270 */
[----:B------:R-:W-:Y:S01]  /*63b0*/  IMAD.WIDE R2, R17, 0x2, R4 ;  /* 0x0000000211027825 */ /* 0x000fe200078e0204 */
[----:B------:R-:W-:-:S02]  /*63c0*/  ISETP.LT.AND P1, PT, R186, UR14, !P1 ;  /* 0x0000000eba007c0c */ /* 0x000fc4000cf21270 */
[----:B------:R-:W-:Y:S01]  /*63d0*/  PRMT R14, R35, 0x7632, R14 ;  /* 0x00007632230e7816 */ /* 0x000fe2000000000e */
[C---:B--2---:R-:W-:Y:S01]  /*63e0*/  VIADD R13, R15.reuse, UR4 ;  /* 0x000000040f0d7c36 */ /* 0x044fe20008000000 */
[----:B------:R0:W-:Y:S01]  /*63f0*/  @P5 STG.E.U16 desc[UR22][R2.64], R0 ;  /* 0x0000000002005986 */ /* 0x0001e2000c101516 */
[----:B------:R-:W-:-:S03]  /*6400*/  IMAD.WIDE R8, R15, 0x2, R4 ;  /* 0x000000020f087825 */ /* 0x000fc600078e0204 */
[----:B------:R2:W-:Y:S01]  /*6410*/  @P6 STG.E.U16 desc[UR22][R6.64], R33 ;  /* 0x0000002106006986 */ /* 0x0005e2000c101516 */
[C---:B------:R-:W-:Y:S02]  /*6420*/  VIADD R17, R13.reuse, UR4 ;  /* 0x000000040d117c36 */ /* 0x040fe40008000000 */
[----:B------:R-:W-:-:S04]  /*6430*/  IMAD.WIDE R10, R13, 0x2, R36 ;  /* 0x000000020d0a7825 */ /* 0x000fc800078e0224 */
[----:B------:R-:W-:Y:S01]  /*6440*/  IMAD.WIDE R12, R13, 0x2, R4 ;  /* 0x000000020d0c7825 */ /* 0x000fe200078e0204 */
[----:B0-----:R-:W-:-:S03]  /*6450*/  PRMT R3, R33, 0x7632, R3 ;  /* 0x0000763221037816 */ /* 0x001fc60000000003 */
[C---:B------:R-:W-:Y:S01]  /*6460*/  IMAD.WIDE R36, R17.reuse, 0x2, R36 ;  /* 0x0000000211247825 */ /* 0x040fe200078e0224 */
[----:B--2---:R-:W-:Y:S01]  /*6470*/  PRMT R7, R34, 0x7632, R7 ;  /* 0x0000763222077816 */ /* 0x004fe20000000007 */
[----:B------:R0:W-:Y:S02]  /*6480*/  @P0 STG.E.U16 desc[UR22][R8.64], R3 ;  /* 0x0000000308000986 */ /* 0x0001e4000c101516 */
[----:B------:R-:W-:Y:S02]  /*6490*/  IMAD.WIDE R4, R17, 0x2, R4 ;  /* 0x0000000211047825 */ /* 0x000fe400078e0204 */
[----:B------:R0:W-:Y:S04]  /*64a0*/  @P4 STG.E.U16 desc[UR22][R10.64], R34 ;  /* 0x000000220a004986 */ /* 0x0001e8000c101516 */
[----:B------:R0:W-:Y:S04]  /*64b0*/  @P3 STG.E.U16 desc[UR22][R12.64], R7 ;  /* 0x000000070c003986 */ /* 0x0001e8000c101516 */
[----:B------:R0:W-:Y:S04]  /*64c0*/  @P2 STG.E.U16 desc[UR22][R36.64], R35 ;  /* 0x0000002324002986 */ /* 0x0001e8000c101516 */
[----:B------:R0:W-:Y:S01]  /*64d0*/  @P1 STG.E.U16 desc[UR22][R4.64], R14 ;  /* 0x0000000e04001986 */ /* 0x0001e2000c101516 */
[----:B-1----:R-:W-:Y:S06]  /*64e0*/  BAR.SYNC.DEFER_BLOCKING 0x0 ;  /* 0x0000000000007b1d */ /* 0x002fec0000010000 */
[----:B------:R-:W-:Y:S05]  /*64f0*/  BRA.U UP0, `(.L_x_13) ;  /* 0x0000000100a07547 */ /* 0x000fea000b800000 */
[----:B------:R-:W1:Y:S01]  /*6500*/  S2UR UR5, SR_CgaCtaId ;  /* 0x00000000000579c3 */ /* 0x000e620000008800 */
[----:B------:R-:W-:Y:S01]  /*6510*/  NOP ;  /* 0x0000000000007918 */ /* 0x000fe20000000000 */
[----:B------:R-:W-:Y:S01]  /*6520*/  UMOV UR4, 0x50 ;  /* 0x0000005000047882 */ /* 0x000fe20000000000 */
[----:B------:R-:W-:Y:S02]  /*6530*/  IMAD.U32 R0, RZ, RZ, UR8 ;  /* 0x00000008ff007e24 */ /* 0x000fe4000f8e00ff */
[----:B0-----:R-:W-:Y:S02]  /*6540*/  IMAD.MOV.U32 R3, RZ, RZ, 0x3 ;  /* 0x00000003ff037424 */ /* 0x001fe400078e00ff */
[----:B------:R-:W-:Y:S01]  /*6550*/  IMAD.MOV.U32 R7, RZ, RZ, 0x1 ;  /* 0x00000001ff077424 */ /* 0x000fe200078e00ff */
[----:B------:R-:W-:-:S04]  /*6560*/  LOP3.LUT R0, R0, 0xffff, RZ, 0xc0, !PT ;  /* 0x0000ffff00007812 */ /* 0x000fc800078ec0ff */
[----:B------:R-:W-:-:S05]  /*6570*/  SHF.R.U32.HI R0, RZ, 0x5, R0 ;  /* 0x00000005ff007819 */ /* 0x000fca0000011600 */
[----:B------:R-:W-:Y:S01]  /*6580*/  VIADD R2, R0, 0x10 ;  /* 0x0000001000027836 */ /* 0x000fe20000000000 */
[----:B------:R-:W-:Y:S01]  /*6590*/  SHF.L.U32 R0, R3, R0, RZ ;  /* 0x0000000003007219 */ /* 0x000fe200000006ff */
[----:B-1----:R-:W-:-:S03]  /*65a0*/  ULEA UR6, UR5, UR4, 0x18 ;  /* 0x0000000405067291 */ /* 0x002fc6000f8ec0ff */
[----:B------:R-:W-:-:S04]  /*65b0*/  SHF.L.U32 R3, R7, R2, RZ ;  /* 0x0000000207037219 */ /* 0x000fc800000006ff */
[----:B------:R-:W-:Y:S02]  /*65c0*/  LOP3.LUT R0, R3, R0, RZ, 0xfc, !PT ;  /* 0x0000000003007212 */ /* 0x000fe400078efcff */
[----:B------:R-:W0:Y:S02]  /*65d0*/  LDS R5, [UR6] ;  /* 0x00000006ff057984 */ /* 0x000e240008000800 */
[C---:B------:R-:W-:Y:S02]  /*65e0*/  LOP3.LUT R2, R0.reuse, 0xffff, RZ, 0xc0, !PT ;  /* 0x0000ffff00027812 */ /* 0x040fe400078ec0ff */
[----:B0-----:R-:W-:-:S04]  /*65f0*/  LOP3.LUT R3, R0, 0xffff, R5, 0x80, !PT ;  /* 0x0000ffff00037812 */ /* 0x001fc800078e8005 */
[----:B------:R-:W-:-:S13]  /*6600*/  ISETP.NE.AND P0, PT, R3, R2, PT ;  /* 0x000000020300720c */ /* 0x000fda0003f05270 */
[----:B------:R-:W-:Y:S05]  /*6610*/  @P0 BRA `(.L_x_14) ;  /* 0x0000000000500947 */ /* 0x000fea0003800000 */
[----:B------:R-:W-:Y:S02]  /*6620*/  SHF.R.U32.HI R5, RZ, 0x10, R5 ;  /* 0x00000010ff057819 */ /* 0x000fe40000011605 */
[----:B------:R-:W-:-:S04]  /*6630*/  SHF.R.U32.HI R2, RZ, 0x10, R0 ;  /* 0x00000010ff027819 */ /* 0x000fc80000011600 */
[----:B------:R-:W-:-:S04]  /*6640*/  LOP3.LUT R5, R5, R2, RZ, 0xc0, !PT ;  /* 0x0000000205057212 */ /* 0x000fc800078ec0ff */
[----:B------:R-:W-:-:S13]  /*6650*/  ISETP.NE.AND P0, PT, R5, R2, PT ;  /* 0x000000020500720c */ /* 0x000fda0003f05270 */
[----:B------:R-:W-:Y:S05]  /*6660*/  @P0 BRA `(.L_x_15) ;  /* 0x0000000000300947 */ /* 0x000fea0003800000 */
[----:B------:R-:W-:Y:S01]  /*6670*/  R2UR UR4, R0 ;  /* 0x00000000000472ca */ /* 0x000fe200000e0000 */
[----:B------:R-:W-:Y:S01]  /*6680*/  VOTEU.ANY UR5, UPT, PT ;  /* 0x0000000000057886 */ /* 0x000fe200038e0100 */
[----:B------:R-:W0:Y:S01]  /*6690*/  S2R R0, SR_LANEID ;  /* 0x0000000000007919 */ /* 0x000e220000000000 */
[----:B------:R-:W-:-:S10]  /*66a0*/  UFLO.U32 UR5, UR5 ;  /* 0x00000005000572bd */ /* 0x000fd400080e0000 */
[----:B------:R-:W-:-:S06]  /*66b0*/  ULOP3.LUT UR4, URZ, UR4, URZ, 0x33, !UPT ;  /* 0x00000004ff047292 */ /* 0x000fcc000f8e33ff */
[----:B------:R-:W-:-:S04]  /*66c0*/  IMAD.U32 R2, RZ, RZ, UR4 ;  /* 0x00000004ff027e24 */ /* 0x000fc8000f8e00ff */
[----:B------:R-:W1:Y:S02]  /*66d0*/  REDUX UR7, R2 ;  /* 0x00000000020773c4 */ /* 0x000e640000000000 */
[----:B------:R2:W-:Y:S01]  /*66e0*/  UTCATOMSWS.AND URZ, UR4 ;  /* 0x0000000400ff79e3 */ /* 0x0005e20008000000 */
[----:B0-----:R-:W-:Y:S01]  /*66f0*/  ISETP.EQ.U32.AND P0, PT, R0, UR5, PT ;  /* 0x0000000500007c0c */ /* 0x001fe2000bf02070 */
[----:B-1----:R-:W-:-:S12]  /*6700*/  IMAD.U32 R0, RZ, RZ, UR7 ;  /* 0x00000007ff007e24 */ /* 0x002fd8000f8e00ff */
[----:B------:R2:W-:Y:S01]  /*6710*/  @P0 ATOMS.AND RZ, [UR6], R0 ;  /* 0x00000000ffff098c */ /* 0x0005e2000a800006 */
[----:B------:R-:W-:Y:S05]  /*6720*/  BRA `(.L_x_13) ;  /* 0x0000000000147947 */ /* 0x000fea0003800000 */
.L_x_15:
[----:B------:R-:W-:-:S07]  /*6730*/  MOV R2, 0x6750 ;  /* 0x0000675000027802 */ /* 0x000fce0000000f00 */
[----:B------:R-:W-:Y:S05]  /*6740*/  CALL.REL.NOINC `($__internal_0_$__cuda_sm10x_tcgen05_guardrail_trap_col_being_dealloced_not_returned_by_alloc) ;  /* 0x00000000002c7944 */ /* 0x000fea0003c00000 */
[----:B------:R-:W-:Y:S05]  /*6750*/  BRA `(.L_x_13) ;  /* 0x0000000000087947 */ /* 0x000fea0003800000 */
.L_x_14:
[----:B------:R-:W-:-:S07]  /*6760*/  MOV R2, 0x6780 ;  /* 0x0000678000027802 */ /* 0x000fce0000000f00 */
[----:B------:R-:W-:Y:S05]  /*6770*/  CALL.REL.NOINC `($__internal_2_$__cuda_sm10x_tcgen05_guardrail_trap_unallocated_columns_being_dealloced) ;  /* 0x0000000000387944 */ /* 0x000fea0003c00000 */
.L_x_13:
[----:B------:R-:W-:Y:S01]  /*6780*/  NOP ;  /* 0x0000000000007918 */ /* 0x000fe20000000000 */
[----:B--2---:R-:W-:Y:S05]  /*6790*/  EXIT ;  /* 0x000000000000794d */ /* 0x004fea0003800000 */
.L_x_8:
[----:B------:R-:W0:Y:S02]  /*67a0*/  SYNCS.PHASECHK.TRANS64.TRYWAIT P1, [UR11], R32 ;  /* 0x00000020ff0075a7 */ /* 0x000e24000802110b */
[----:B0-----:R-:W-:Y:S05]  /*67b0*/  @!P1 BRA `(.L_x_8) ;  /* 0xfffffffc00f89947 */ /* 0x001fea000383ffff */
[----:B------:R-:W-:Y:S05]  /*67c0*/  BRA `(.L_x_16) ;  /* 0xffffffcc00d47947 */ /* 0x000fea000383ffff */
.L_x_12:
[----:B------:R-:W0:Y:S02]  /*67d0*/  SYNCS.PHASECHK.TRANS64.TRYWAIT P0, [UR11], R3 ;  /* 0x00000003ff0075a7 */ /* 0x000e24000800110b */
[----:B0-----:R-:W-:Y:S05]  /*67e0*/  @!P0 BRA `(.L_x_12) ;  /* 0xfffffffc00f88947 */ /* 0x001fea000383ffff */
[----:B------:R-:W-:Y:S05]  /*67f0*/  BRA `(.L_x_11) ;  /* 0xffffffe4007c7947 */ /* 0x000fea000383ffff */
        .weak           $__internal_0_$__cuda_sm10x_tcgen05_guardrail_trap_col_being_dealloced_not_returned_by_alloc
        .type           $__internal_0_$__cuda_sm10x_tcgen05_guardrail_trap_col_being_dealloced_not_returned_by_alloc,@function
        .size           $__internal_0_$__cuda_sm10x_tcgen05_guardrail_trap_col_being_dealloced_not_returned_by_alloc,($__internal_1_$__cuda_sm10x_tcgen05_guardrail_trap_phase_invalid_during_alloc - $__internal_0_$__cuda_sm10x_tcgen05_guardrail_trap_col_being_dealloced_not_returned_by_alloc)
$__internal_0_$__cuda_sm10x_tcgen05_guardrail_trap_col_being_dealloced_not_returned_by_alloc:
[----:B------:R-:W-:Y:S05]  /*6800*/  BPT.TRAP 0x1 ;  /* 0x000000040000795c */ /* 0x000fea0000300000 */
[----:B------:R-:W-:-:S04]  /*6810*/  IMAD.MOV.U32 R3, RZ, RZ, 0x0 ;  /* 0x00000000ff037424 */ /* 0x000fc800078e00ff */
[----:B------:R-:W-:Y:S05]  /*6820*/  RET.REL.NODEC R2 `(matmul_kernel) ;  /* 0xffffff9402f47950 */ /* 0x000fea0003c3ffff */
        .weak           $__internal_1_$__cuda_sm10x_tcgen05_guardrail_trap_phase_invalid_during_alloc
        .type           $__internal_1_$__cuda_sm10x_tcgen05_guardrail_trap_phase_invalid_during_alloc,@function
        .size           $__internal_1_$__cuda_sm10x_tcgen05_guardrail_trap_phase_invalid_during_alloc,($__internal_2_$__cuda_sm10x_tcgen05_guardrail_trap_unallocated_columns_being_dealloced - $__internal_1_$__cuda_sm10x_tcgen05_guardrail_trap_phase_invalid_during_alloc)
$__internal_1_$__cuda_sm10x_tcgen05_guardrail_trap_phase_invalid_during_alloc:
[----:B------:R-:W-:Y:S05]  /*6830*/  BPT.TRAP 0x1 ;  /* 0x000000040000795c */ /* 0x000fea0000300000 */
[----:B------:R-:W-:-:S04]  /*6840*/  IMAD.MOV.U32 R5, RZ, RZ, 0x0 ;  /* 0x00000000ff057424 */ /* 0x000fc800078e00ff */
[----:B------:R-:W-:Y:S05]  /*6850*/  RET.REL.NODEC R4 `(matmul_kernel) ;  /* 0xffffff9404e87950 */ /* 0x000fea0003c3ffff */
        .weak           $__internal_2_$__cuda_sm10x_tcgen05_guardrail_trap_unallocated_columns_being_dealloced
        .type           $__internal_2_$__cuda_sm10x_tcgen05_guardrail_trap_unallocated_columns_being_dealloced,@function
        .size           $__internal_2_$__cuda_sm10x_tcgen05_guardrail_trap_unallocated_columns_being_dealloced,(.L_x_20 - $__internal_2_$__cuda_sm10x_tcgen05_guardrail_trap_unallocated_columns_being_dealloced)
$__internal_2_$__cuda_sm10x_tcgen05_guardrail_trap_unallocated_columns_being_dealloced:
[----:B------:R-:W-:Y:S05]  /*6860*/  BPT.TRAP 0x1 ;  /* 0x000000040000795c */ /* 0x000fea0000300000 */
[----:B------:R-:W-:-:S04]  /*6870*/  IMAD.MOV.U32 R3, RZ, RZ, 0x0 ;  /* 0x00000000ff037424 */ /* 0x000fc800078e00ff */
[----:B------:R-:W-:Y:S05]  /*6880*/  RET.REL.NODEC R2 `(matmul_kernel) ;  /* 0xffffff9402dc7950 */ /* 0x000fea0003c3ffff */
.L_x_17:
[----:B------:R-:W-:-:S00]  /*6890*/  BRA `(.L_x_17) ;  /* 0xfffffffc00fc7947 */ /* 0x000fc0000383ffff */
[----:B------:R-:W-:-:S00]  /*68a0*/  NOP ;  /* 0x0000000000007918 */ /* 0x000fc00000000000 */
        /* <DEDUP_REMOVED lines=13> */
.L_x_20:


//--------------------- .nv.shared.matmul_kernel  --------------------------
	.section	.nv.shared.matmul_kernel,"aw",@nobits
	.sectionflags	@""
	.align	16
	.zero		1024


//--------------------- .nv.shared.reserved.0     --------------------------
	.section	.nv.shared.reserved.0,"aw",@nobits
	.align	8
	.weak		__nv_reservedSMEM_offset_0_alias
	.size		__nv_reservedSMEM_offset_0_alias, 0, 64
	.other		__nv_reservedSMEM_offset_0_alias,@"STO_CUDA_RESERVED_SHARED STV_DEFAULT"
__nv_reservedSMEM_offset_0_alias:
	.zero		0
.nv.shared.reserved.0:
	.zero		64
	.weak		__nv_reservedSMEM_allocation_phase
	.type		__nv_reservedSMEM_allocation_phase,@object
	.size		__nv_reservedSMEM_allocation_phase,(.L_0 - __nv_reservedSMEM_allocation_phase)
__nv_reservedSMEM_allocation_phase:
	.zero		1
.L_0:
	.zero		7
	.weak		__nv_reservedSMEM_devtool_atexit_pc
	.type		__nv_reservedSMEM_devtool_atexit_pc,@object
	.size		__nv_reservedSMEM_devtool_atexit_pc,(__nv_reservedSMEM_allocation_mask - __nv_reservedSMEM_devtool_atexit_pc)
__nv_reservedSMEM_devtool_atexit_pc:
	.zero		8
	.weak		__nv_reservedSMEM_allocation_mask
	.type		__nv_reservedSMEM_allocation_mask,@object
	.size		__nv_reservedSMEM_allocation_mask,(.L_2 - __nv_reservedSMEM_allocation_mask)
__nv_reservedSMEM_allocation_mask:
	.zero		4
.L_2:


//--------------------- .nv.constant0.matmul_kernel --------------------------
	.section	.nv.constant0.matmul_kernel,"a",@progbits
	.sectionflags	@""
	.align	4
.nv.constant0.matmul_kernel:
	.zero		976


//--------------------- SYMBOLS --------------------------

	.type		.nv.reservedSmem.offset0,@object
	.size		.nv.reservedSmem.offset0,0x4
	.type		.nv.reservedSmem.cap,@object
	.size		.nv.reservedSmem.cap,0x4
